# CuTe-DSL kernel — source=fa4 family=fa4_fwd_sm100
# config = {"dtype": "Float16", "causal": false, "use_2cta": false, "q_stage": 1, "head_dim": 128}


// ===== COMPILED SASS (sm_100a) =====

	.target	sm_100a

	.elftype	@"ET_EXEC"


//--------------------- .note.nv.tkinfo           --------------------------
	.section	.note.nv.tkinfo,"",@"SHT_NOTE"
	.sectionflags	@"SHF_NOTE_NV_TKINFO"
	.tkinfo
        /*0018*/ 	.word	0x00000081
        /*0030*/ 	.string	""
        /*0030*/ 	.string	"ptxas"
        /*0030*/ 	.string	"Cuda compilation tools, release 12.9, V12.9.83"
        /*0030*/ 	.string	"Build system must define TOOLS_VERSION_EXTENDED"
        /*0030*/ 	.string	"-O 3 -arch sm_100a "



//--------------------- .note.nv.cuver            --------------------------
	.section	.note.nv.cuver,"",@"SHT_NOTE"
	.sectionflags	@"SHF_NOTE_NV_CUVER"
        /*0018*/ 	.short	0x0001
        /*001a*/ 	.short	0x0064
        /*001c*/ 	.short	0x0001
        /*001e*/ 	.short	0x0000
        /*0020*/ 	.short	0x0001
        /*0022*/ 	.short	0x0000


//--------------------- .nv.info                  --------------------------
	.section	.nv.info,"",@"SHT_CUDA_INFO"
	.align	4


	//----- nvinfo : EIATTR_REGCOUNT
	.align		4
        /*0000*/ 	.byte	0x04, 0x2f
        /*0002*/ 	.short	(.L_4 - .L_3)
	.align		4
.L_3:
        /*0004*/ 	.word	index@(kernel_cutlass_kernel_flash_attncuteflash_fwd_sm100FlashAttentionForwardSm100_object_at__tensor0000o12811101213_tensor0000o12811101213_tensor0000o12810111213_tensor0000o12811101213_tensor_0)
        /*0008*/ 	.word	0x00000080


	//----- nvinfo : EIATTR_FRAME_SIZE
	.align		4
.L_4:
        /*000c*/ 	.byte	0x04, 0x11
        /*000e*/ 	.short	(.L_6 - .L_5)
	.align		4
.L_5:
        /*0010*/ 	.word	index@($__internal_2_$__cuda_sm10x_tcgen05_guardrail_trap_unallocated_columns_being_dealloced)
        /*0014*/ 	.word	0x00000000


	//----- nvinfo : EIATTR_FRAME_SIZE
	.align		4
.L_6:
        /*0018*/ 	.byte	0x04, 0x11
        /*001a*/ 	.short	(.L_8 - .L_7)
	.align		4
.L_7:
        /*001c*/ 	.word	index@($__internal_1_$__cuda_sm10x_tcgen05_guardrail_trap_phase_invalid_during_alloc)
        /*0020*/ 	.word	0x00000000


	//----- nvinfo : EIATTR_FRAME_SIZE
	.align		4
.L_8:
        /*0024*/ 	.byte	0x04, 0x11
        /*0026*/ 	.short	(.L_10 - .L_9)
	.align		4
.L_9:
        /*0028*/ 	.word	index@($__internal_0_$__cuda_sm10x_tcgen05_guardrail_trap_col_being_dealloced_not_returned_by_alloc)
        /*002c*/ 	.word	0x00000000


	//----- nvinfo : EIATTR_FRAME_SIZE
	.align		4
.L_10:
        /*0030*/ 	.byte	0x04, 0x11
        /*0032*/ 	.short	(.L_12 - .L_11)
	.align		4
.L_11:
        /*0034*/ 	.word	index@(kernel_cutlass_kernel_flash_attncuteflash_fwd_sm100FlashAttentionForwardSm100_object_at__tensor0000o12811101213_tensor0000o12811101213_tensor0000o12810111213_tensor0000o12811101213_tensor_0)
        /*0038*/ 	.word	0x00000000


	//----- nvinfo : EIATTR_MIN_STACK_SIZE
	.align		4
.L_12:
        /*003c*/ 	.byte	0x04, 0x12
        /*003e*/ 	.short	(.L_14 - .L_13)
	.align		4
.L_13:
        /*0040*/ 	.word	index@(kernel_cutlass_kernel_flash_attncuteflash_fwd_sm100FlashAttentionForwardSm100_object_at__tensor0000o12811101213_tensor0000o12811101213_tensor0000o12810111213_tensor0000o12811101213_tensor_0)
        /*0044*/ 	.word	0x00000000
.L_14:


//--------------------- .nv.info.kernel_cutlass_kernel_flash_attncuteflash_fwd_sm100FlashAttentionForwardSm100_object_at__tensor0000o12811101213_tensor0000o12811101213_tensor0000o12810111213_tensor0000o12811101213_tensor_0 --------------------------
	.section	.nv.info.kernel_cutlass_kernel_flash_attncuteflash_fwd_sm100FlashAttentionForwardSm100_object_at__tensor0000o12811101213_tensor0000o12811101213_tensor0000o12810111213_tensor0000o12811101213_tensor_0,"",@"SHT_CUDA_INFO"
	.sectionflags	@""
	.align	4


	//----- nvinfo : EIATTR_CUDA_API_VERSION
	.align		4
        /*0000*/ 	.byte	0x04, 0x37
        /*0002*/ 	.short	(.L_16 - .L_15)
.L_15:
        /*0004*/ 	.word	0x00000081


	//----- nvinfo : EIATTR_KPARAM_INFO
	.align		4
.L_16:
        /*0008*/ 	.byte	0x04, 0x17
        /*000a*/ 	.short	(.L_18 - .L_17)
.L_17:
        /*000c*/ 	.word	0x00000000
        /*0010*/ 	.short	0x000f
        /*0012*/ 	.short	0x02a8
        /*0014*/ 	.byte	0x00, 0xf0, 0x11, 0x00


	//----- nvinfo : EIATTR_KPARAM_INFO
	.align		4
.L_18:
        /*0018*/ 	.byte	0x04, 0x17
        /*001a*/ 	.short	(.L_20 - .L_19)
.L_19:
        /*001c*/ 	.word	0x00000000
        /*0020*/ 	.short	0x000e
        /*0022*/ 	.short	0x02a4
        /*0024*/ 	.byte	0x00, 0xf0, 0x11, 0x00


	//----- nvinfo : EIATTR_KPARAM_INFO
	.align		4
.L_20:
        /*0028*/ 	.byte	0x04, 0x17
        /*002a*/ 	.short	(.L_22 - .L_21)
.L_21:
        /*002c*/ 	.word	0x00000000
        /*0030*/ 	.short	0x000d
        /*0032*/ 	.short	0x0298
        /*0034*/ 	.byte	0x00, 0xf0, 0x31, 0x00


	//----- nvinfo : EIATTR_KPARAM_INFO
	.align		4
.L_22:
        /*0038*/ 	.byte	0x04, 0x17
        /*003a*/ 	.short	(.L_24 - .L_23)
.L_23:
        /*003c*/ 	.word	0x00000000
        /*0040*/ 	.short	0x000c
        /*0042*/ 	.short	0x028c
        /*0044*/ 	.byte	0x00, 0xf0, 0x31, 0x00


	//----- nvinfo : EIATTR_KPARAM_INFO
	.align		4
.L_24:
        /*0048*/ 	.byte	0x04, 0x17
        /*004a*/ 	.short	(.L_26 - .L_25)
.L_25:
        /*004c*/ 	.word	0x00000000
        /*0050*/ 	.short	0x000b
        /*0052*/ 	.short	0x0287
        /*0054*/ 	.byte	0x00, 0xf0, 0x0d, 0x00


	//----- nvinfo : EIATTR_KPARAM_INFO
	.align		4
.L_26:
        /*0058*/ 	.byte	0x04, 0x17
        /*005a*/ 	.short	(.L_28 - .L_27)
.L_27:
        /*005c*/ 	.word	0x00000000
        /*0060*/ 	.short	0x000a
        /*0062*/ 	.short	0x0284
        /*0064*/ 	.byte	0x00, 0xf0, 0x0d, 0x00


	//----- nvinfo : EIATTR_KPARAM_INFO
	.align		4
.L_28:
        /*0068*/ 	.byte	0x04, 0x17
        /*006a*/ 	.short	(.L_30 - .L_29)
.L_29:
        /*006c*/ 	.word	0x00000000
        /*0070*/ 	.short	0x0009
        /*0072*/ 	.short	0x0280
        /*0074*/ 	.byte	0x00, 0xf0, 0x11, 0x00


	//----- nvinfo : EIATTR_KPARAM_INFO
	.align		4
.L_30:
        /*0078*/ 	.byte	0x04, 0x17
        /*007a*/ 	.short	(.L_32 - .L_31)
.L_31:
        /*007c*/ 	.word	0x00000000
        /*0080*/ 	.short	0x0008
        /*0082*/ 	.short	0x0200
        /*0084*/ 	.byte	0x00, 0xf0, 0x01, 0x02


	//----- nvinfo : EIATTR_KPARAM_INFO
	.align		4
.L_32:
        /*0088*/ 	.byte	0x04, 0x17
        /*008a*/ 	.short	(.L_34 - .L_33)
.L_33:
        /*008c*/ 	.word	0x00000000
        /*0090*/ 	.short	0x0007
        /*0092*/ 	.short	0x0180
        /*0094*/ 	.byte	0x00, 0xf0, 0x01, 0x02


	//----- nvinfo : EIATTR_KPARAM_INFO
	.align		4
.L_34:
        /*0098*/ 	.byte	0x04, 0x17
        /*009a*/ 	.short	(.L_36 - .L_35)
.L_35:
        /*009c*/ 	.word	0x00000000
        /*00a0*/ 	.short	0x0006
        /*00a2*/ 	.short	0x0100
        /*00a4*/ 	.byte	0x00, 0xf0, 0x01, 0x02


	//----- nvinfo : EIATTR_KPARAM_INFO
	.align		4
.L_36:
        /*00a8*/ 	.byte	0x04, 0x17
        /*00aa*/ 	.short	(.L_38 - .L_37)
.L_37:
        /*00ac*/ 	.word	0x00000000
        /*00b0*/ 	.short	0x0005
        /*00b2*/ 	.short	0x0080
        /*00b4*/ 	.byte	0x00, 0xf0, 0x01, 0x02


	//----- nvinfo : EIATTR_KPARAM_INFO
	.align		4
.L_38:
        /*00b8*/ 	.byte	0x04, 0x17
        /*00ba*/ 	.short	(.L_40 - .L_39)
.L_39:
        /*00bc*/ 	.word	0x00000000
        /*00c0*/ 	.short	0x0004
        /*00c2*/ 	.short	0x0030
        /*00c4*/ 	.byte	0x00, 0xf0, 0xa1, 0x00


	//----- nvinfo : EIATTR_KPARAM_INFO
	.align		4
.L_40:
        /*00c8*/ 	.byte	0x04, 0x17
        /*00ca*/ 	.short	(.L_42 - .L_41)
.L_41:
        /*00cc*/ 	.word	0x00000000
        /*00d0*/ 	.short	0x0003
        /*00d2*/ 	.short	0x0024
        /*00d4*/ 	.byte	0x00, 0xf0, 0x31, 0x00


	//----- nvinfo : EIATTR_KPARAM_INFO
	.align		4
.L_42:
        /*00d8*/ 	.byte	0x04, 0x17
        /*00da*/ 	.short	(.L_44 - .L_43)
.L_43:
        /*00dc*/ 	.word	0x00000000
        /*00e0*/ 	.short	0x0002
        /*00e2*/ 	.short	0x0018
        /*00e4*/ 	.byte	0x00, 0xf0, 0x31, 0x00


	//----- nvinfo : EIATTR_KPARAM_INFO
	.align		4
.L_44:
        /*00e8*/ 	.byte	0x04, 0x17
        /*00ea*/ 	.short	(.L_46 - .L_45)
.L_45:
        /*00ec*/ 	.word	0x00000000
        /*00f0*/ 	.short	0x0001
        /*00f2*/ 	.short	0x000c
        /*00f4*/ 	.byte	0x00, 0xf0, 0x31, 0x00


	//----- nvinfo : EIATTR_KPARAM_INFO
	.align		4
.L_46:
        /*00f8*/ 	.byte	0x04, 0x17
        /*00fa*/ 	.short	(.L_48 - .L_47)
.L_47:
        /*00fc*/ 	.word	0x00000000
        /*0100*/ 	.short	0x0000
        /*0102*/ 	.short	0x0000
        /*0104*/ 	.byte	0x00, 0xf0, 0x31, 0x00


	//----- nvinfo : EIATTR_AT_ENTRY_FRAGMENTS
	.align		4
.L_48:
        /*0108*/ 	.byte	0x04, 0x4f
        /*010a*/ 	.short	(.L_50 - .L_49)


	//   ....[0]....
.L_49:
        /*010c*/ 	.word	0x00000004


	//----- nvinfo : EIATTR_RESERVED_SMEM_USED
	.align		4
.L_50:
        /*0110*/ 	.byte	0x01, 0x41
	.zero		2


	//----- nvinfo : EIATTR_SPARSE_MMA_MASK
	.align		4
        /*0114*/ 	.byte	0x03, 0x50
        /*0116*/ 	.short	0x0000


	//----- nvinfo : EIATTR_TCGEN05_1CTA_USED
	.align		4
        /*0118*/ 	.byte	0x01, 0x51
	.zero		2


	//----- nvinfo : EIATTR_MAXREG_COUNT
	.align		4
        /*011c*/ 	.byte	0x03, 0x1b
        /*011e*/ 	.short	0x0080


	//----- nvinfo : EIATTR_NUM_BARRIERS
	.align		4
        /*0120*/ 	.byte	0x02, 0x4c
        /*0122*/ 	.byte	0x10
	.zero		1


	//----- nvinfo : EIATTR_INT_WARP_WIDE_INSTR_OFFSETS
	.align		4
        /*0124*/ 	.byte	0x04, 0x31
        /*0126*/ 	.short	(.L_52 - .L_51)


	//   ....[0]....
.L_51:
        /*0128*/ 	.word	0x000027c0


	//   ....[1]....
        /*012c*/ 	.word	0x000027f0


	//----- nvinfo : EIATTR_COOP_GROUP_MASK_REGIDS
	.align		4
.L_52:
        /*0130*/ 	.byte	0x04, 0x29
        /*0132*/ 	.short	(.L_54 - .L_53)


	//   ....[0]....
.L_53:
        /*0134*/ 	.word	0xffffffff


	//   ....[1]....
        /*0138*/ 	.word	0xffffffff


	//   ....[2]....
        /*013c*/ 	.word	0xffffffff


	//   ....[3]....
        /*0140*/ 	.word	0xffffffff


	//   ....[4]....
        /*0144*/ 	.word	0xffffffff


	//   ....[5]....
        /*0148*/ 	.word	0xffffffff


	//   ....[6]....
        /*014c*/ 	.word	0xffffffff


	//   ....[7]....
        /*0150*/ 	.word	0xffffffff


	//----- nvinfo : EIATTR_COOP_GROUP_INSTR_OFFSETS
	.align		4
.L_54:
        /*0154*/ 	.byte	0x04, 0x28
        /*0156*/ 	.short	(.L_56 - .L_55)


	//   ....[0]....
.L_55:
        /*0158*/ 	.word	0x00000ca0


	//   ....[1]....
        /*015c*/ 	.word	0x00000f60


	//   ....[2]....
        /*0160*/ 	.word	0x000010a0


	//   ....[3]....
        /*0164*/ 	.word	0x00002660


	//   ....[4]....
        /*0168*/ 	.word	0x000028a0


	//   ....[5]....
        /*016c*/ 	.word	0x00006310


	//   ....[6]....
        /*0170*/ 	.word	0x00007e90


	//   ....[7]....
        /*0174*/ 	.word	0x00008ac0


	//----- nvinfo : EIATTR_REG_RECONFIG
	.align		4
.L_56:
        /*0178*/ 	.byte	0x01, 0x54
	.zero		2


	//----- nvinfo : EIATTR_VRC_CTA_INIT_COUNT
	.align		4
        /*017c*/ 	.byte	0x02, 0x4a
        /*017e*/ 	.byte	0x80
	.zero		1


	//----- nvinfo : EIATTR_MBARRIER_INSTR_OFFSETS
	.align		4
        /*0180*/ 	.byte	0x04, 0x39
        /*0182*/ 	.short	(.L_58 - .L_57)


	//   ....[0]....
.L_57:
        /*0184*/ 	.word	0x000002d0
        /*0188*/ 	.word	0x000000ff
        /*018c*/ 	.word	0x00000000
        /*0190*/ 	.short	0x0100
        /*0192*/ 	.byte	0x04
	.zero		1


	//   ....[1]....
        /*0194*/ 	.word	0x000002e0
        /*0198*/ 	.word	0x000000ff
        /*019c*/ 	.word	0x00000008
        /*01a0*/ 	.short	0x0100
        /*01a2*/ 	.byte	0x04
	.zero		1


	//   ....[2]....
        /*01a4*/ 	.word	0x000002f0
        /*01a8*/ 	.word	0x000000ff
        /*01ac*/ 	.word	0x00000010
        /*01b0*/ 	.short	0x0100
        /*01b2*/ 	.byte	0x04
	.zero		1


	//   ....[3]....
        /*01b4*/ 	.word	0x00000300
        /*01b8*/ 	.word	0x000000ff
        /*01bc*/ 	.word	0x00000018
        /*01c0*/ 	.short	0x0100
        /*01c2*/ 	.byte	0x04
	.zero		1


	//   ....[4]....
        /*01c4*/ 	.word	0x00000310
        /*01c8*/ 	.word	0x000000ff
        /*01cc*/ 	.word	0x00000020
        /*01d0*/ 	.short	0x0100
        /*01d2*/ 	.byte	0x04
	.zero		1


	//   ....[5]....
        /*01d4*/ 	.word	0x00000320
        /*01d8*/ 	.word	0x000000ff
        /*01dc*/ 	.word	0x00000028
        /*01e0*/ 	.short	0x0100
        /*01e2*/ 	.byte	0x04
	.zero		1


	//   ....[6]....
        /*01e4*/ 	.word	0x00000330
        /*01e8*/ 	.word	0x000000ff
        /*01ec*/ 	.word	0x00000030
        /*01f0*/ 	.short	0x0100
        /*01f2*/ 	.byte	0x04
	.zero		1


	//   ....[7]....
        /*01f4*/ 	.word	0x00000340
        /*01f8*/ 	.word	0x000000ff
        /*01fc*/ 	.word	0x00000038
        /*0200*/ 	.short	0x0100
        /*0202*/ 	.byte	0x04
	.zero		1


	//   ....[8]....
        /*0204*/ 	.word	0x00000350
        /*0208*/ 	.word	0x000000ff
        /*020c*/ 	.word	0x00000040
        /*0210*/ 	.short	0x0100
        /*0212*/ 	.byte	0x04
	.zero		1


	//   ....[9]....
        /*0214*/ 	.word	0x00000360
        /*0218*/ 	.word	0x000000ff
        /*021c*/ 	.word	0x00000048
        /*0220*/ 	.short	0x0100
        /*0222*/ 	.byte	0x04
	.zero		1


	//   ....[10]....
        /*0224*/ 	.word	0x00000370
        /*0228*/ 	.word	0x000000ff
        /*022c*/ 	.word	0x00000050
        /*0230*/ 	.short	0x0100
        /*0232*/ 	.byte	0x04
	.zero		1


	//   ....[11]....
        /*0234*/ 	.word	0x00000380
        /*0238*/ 	.word	0x000000ff
        /*023c*/ 	.word	0x00000058
        /*0240*/ 	.short	0x0100
        /*0242*/ 	.byte	0x04
	.zero		1


	//   ....[12]....
        /*0244*/ 	.word	0x00000390
        /*0248*/ 	.word	0x000000ff
        /*024c*/ 	.word	0x00000060
        /*0250*/ 	.short	0x0100
        /*0252*/ 	.byte	0x04
	.zero		1


	//   ....[13]....
        /*0254*/ 	.word	0x000003a0
        /*0258*/ 	.word	0x000000ff
        /*025c*/ 	.word	0x00000068
        /*0260*/ 	.short	0x0100
        /*0262*/ 	.byte	0x04
	.zero		1


	//   ....[14]....
        /*0264*/ 	.word	0x000003b0
        /*0268*/ 	.word	0x000000ff
        /*026c*/ 	.word	0x00000070
        /*0270*/ 	.short	0x0100
        /*0272*/ 	.byte	0x04
	.zero		1


	//   ....[15]....
        /*0274*/ 	.word	0x000003c0
        /*0278*/ 	.word	0x000000ff
        /*027c*/ 	.word	0x00000078
        /*0280*/ 	.short	0x0100
        /*0282*/ 	.byte	0x04
	.zero		1


	//   ....[16]....
        /*0284*/ 	.word	0x000003d0
        /*0288*/ 	.word	0x000000ff
        /*028c*/ 	.word	0x00000080
        /*0290*/ 	.short	0x0100
        /*0292*/ 	.byte	0x04
	.zero		1


	//   ....[17]....
        /*0294*/ 	.word	0x000003e0
        /*0298*/ 	.word	0x000000ff
        /*029c*/ 	.word	0x00000088
        /*02a0*/ 	.short	0x0100
        /*02a2*/ 	.byte	0x04
	.zero		1


	//   ....[18]....
        /*02a4*/ 	.word	0x000003f0
        /*02a8*/ 	.word	0x000000ff
        /*02ac*/ 	.word	0x00000090
        /*02b0*/ 	.short	0x0100
        /*02b2*/ 	.byte	0x04
	.zero		1


	//   ....[19]....
        /*02b4*/ 	.word	0x00000400
        /*02b8*/ 	.word	0x000000ff
        /*02bc*/ 	.word	0x00000098
        /*02c0*/ 	.short	0x0100
        /*02c2*/ 	.byte	0x04
	.zero		1


	//   ....[20]....
        /*02c4*/ 	.word	0x00000410
        /*02c8*/ 	.word	0x000000ff
        /*02cc*/ 	.word	0x000000a0
        /*02d0*/ 	.short	0x0100
        /*02d2*/ 	.byte	0x04
	.zero		1


	//   ....[21]....
        /*02d4*/ 	.word	0x00000420
        /*02d8*/ 	.word	0x000000ff
        /*02dc*/ 	.word	0x000000a8
        /*02e0*/ 	.short	0x0100
        /*02e2*/ 	.byte	0x04
	.zero		1


	//   ....[22]....
        /*02e4*/ 	.word	0x00000a40
        /*02e8*/ 	.word	0x000000ff
        /*02ec*/ 	.word	0x000000a0
        /*02f0*/ 	.short	0x010a
        /*02f2*/ 	.byte	0x0d
	.zero		1


	//   ....[23]....
        /*02f4*/ 	.word	0x00000bc0
        /*02f8*/ 	.word	0x000000ff
        /*02fc*/ 	.word	0x000000a8
        /*0300*/ 	.short	0x0101
        /*0302*/ 	.byte	0x0d
	.zero		1


	//   ....[24]....
        /*0304*/ 	.word	0x00001510
        /*0308*/ 	.word	0x000000ff
        /*030c*/ 	.word	0x00000000
        /*0310*/ 	.short	0x010a
        /*0312*/ 	.byte	0x15
	.zero		1


	//   ....[25]....
        /*0314*/ 	.word	0x00001560
        /*0318*/ 	.word	0x000000ff
        /*031c*/ 	.word	0x00000010
        /*0320*/ 	.short	0x010a
        /*0322*/ 	.byte	0x0c
	.zero		1


	//   ....[26]....
        /*0324*/ 	.word	0x00001910
        /*0328*/ 	.word	0x000000ff
        /*032c*/ 	.word	0x00000010
        /*0330*/ 	.short	0x010a
        /*0332*/ 	.byte	0x0f
	.zero		1


	//   ....[27]....
        /*0334*/ 	.word	0x00001990
        /*0338*/ 	.word	0x000000ff
        /*033c*/ 	.word	0x00000068
        /*0340*/ 	.short	0x010a
        /*0342*/ 	.byte	0x15
	.zero		1


	//   ....[28]....
        /*0344*/ 	.word	0x00001bd0
        /*0348*/ 	.word	0x000000ff
        /*034c*/ 	.word	0x00000070
        /*0350*/ 	.short	0x010a
        /*0352*/ 	.byte	0x15
	.zero		1


	//   ....[29]....
        /*0354*/ 	.word	0x00001d60
        /*0358*/ 	.word	0x000000ff
        /*035c*/ 	.word	0x00000010
        /*0360*/ 	.short	0x010a
        /*0362*/ 	.byte	0x13
	.zero		1


	//   ....[30]....
        /*0364*/ 	.word	0x000020c0
        /*0368*/ 	.word	0x000000ff
        /*036c*/ 	.word	0x00000010
        /*0370*/ 	.short	0x010a
        /*0372*/ 	.byte	0x0a
	.zero		1


	//   ....[31]....
        /*0374*/ 	.word	0x00002140
        /*0378*/ 	.word	0x000000ff
        /*037c*/ 	.word	0x00000068
        /*0380*/ 	.short	0x010a
        /*0382*/ 	.byte	0x15
	.zero		1


	//   ....[32]....
        /*0384*/ 	.word	0x000023a0
        /*0388*/ 	.word	0x000000ff
        /*038c*/ 	.word	0x00000070
        /*0390*/ 	.short	0x010a
        /*0392*/ 	.byte	0x15
	.zero		1


	//   ....[33]....
        /*0394*/ 	.word	0x00002ce0
        /*0398*/ 	.word	0x000000ff
        /*039c*/ 	.word	0x00000038
        /*03a0*/ 	.short	0x010a
        /*03a2*/ 	.byte	0x04
	.zero		1


	//   ....[34]....
        /*03a4*/ 	.word	0x00002ea0
        /*03a8*/ 	.word	0x000000ff
        /*03ac*/ 	.word	0x00000008
        /*03b0*/ 	.short	0x010a
        /*03b2*/ 	.byte	0x09
	.zero		1


	//   ....[35]....
        /*03b4*/ 	.word	0x00003060
        /*03b8*/ 	.word	0x000000ff
        /*03bc*/ 	.word	0x00000038
        /*03c0*/ 	.short	0x010a
        /*03c2*/ 	.byte	0x0e
	.zero		1


	//   ....[36]....
        /*03c4*/ 	.word	0x000033a0
        /*03c8*/ 	.word	0x000000ff
        /*03cc*/ 	.word	0x00000038
        /*03d0*/ 	.short	0x010a
        /*03d2*/ 	.byte	0x04
	.zero		1


	//   ....[37]....
        /*03d4*/ 	.word	0x00003540
        /*03d8*/ 	.word	0x000000ff
        /*03dc*/ 	.word	0x00000038
        /*03e0*/ 	.short	0x010a
        /*03e2*/ 	.byte	0x04
	.zero		1


	//   ....[38]....
        /*03e4*/ 	.word	0x000039f0
        /*03e8*/ 	.word	0x000000ff
        /*03ec*/ 	.word	0x00000038
        /*03f0*/ 	.short	0x010a
        /*03f2*/ 	.byte	0x05
	.zero		1


	//   ....[39]....
        /*03f4*/ 	.word	0x00003a60
        /*03f8*/ 	.word	0x000000ff
        /*03fc*/ 	.word	0x00000008
        /*0400*/ 	.short	0x010a
        /*0402*/ 	.byte	0x06
	.zero		1


	//   ....[40]....
        /*0404*/ 	.word	0x00003e00
        /*0408*/ 	.word	0x000000ff
        /*040c*/ 	.word	0x00000098
        /*0410*/ 	.short	0x010a
        /*0412*/ 	.byte	0x06
	.zero		1


	//   ....[41]....
        /*0414*/ 	.word	0x00003e20
        /*0418*/ 	.word	0x000000ff
        /*041c*/ 	.word	0x00000060
        /*0420*/ 	.short	0x010a
        /*0422*/ 	.byte	0x06
	.zero		1


	//   ....[42]....
        /*0424*/ 	.word	0x00005ee0
        /*0428*/ 	.word	0x000000ff
        /*042c*/ 	.word	0x00000068
        /*0430*/ 	.short	0x0101
        /*0432*/ 	.byte	0x06
	.zero		1


	//   ....[43]....
        /*0434*/ 	.word	0x00006330
        /*0438*/ 	.word	0x000000ff
        /*043c*/ 	.word	0x00000070
        /*0440*/ 	.short	0x0101
        /*0442*/ 	.byte	0x06
	.zero		1


	//   ....[44]....
        /*0444*/ 	.word	0x00006370
        /*0448*/ 	.word	0x000000ff
        /*044c*/ 	.word	0x00000098
        /*0450*/ 	.short	0x010a
        /*0452*/ 	.byte	0x06
	.zero		1


	//   ....[45]....
        /*0454*/ 	.word	0x00006400
        /*0458*/ 	.word	0x000000ff
        /*045c*/ 	.word	0x00000060
        /*0460*/ 	.short	0x010a
        /*0462*/ 	.byte	0x06
	.zero		1


	//   ....[46]....
        /*0464*/ 	.word	0x00007b80
        /*0468*/ 	.word	0x000000ff
        /*046c*/ 	.word	0x00000068
        /*0470*/ 	.short	0x0101
        /*0472*/ 	.byte	0x06
	.zero		1


	//   ....[47]....
        /*0474*/ 	.word	0x00007eb0
        /*0478*/ 	.word	0x000000ff
        /*047c*/ 	.word	0x00000070
        /*0480*/ 	.short	0x0101
        /*0482*/ 	.byte	0x06
	.zero		1


	//   ....[48]....
        /*0484*/ 	.word	0x00007ec0
        /*0488*/ 	.word	0x000000ff
        /*048c*/ 	.word	0x00000098
        /*0490*/ 	.short	0x010a
        /*0492*/ 	.byte	0x06
	.zero		1


	//   ....[49]....
        /*0494*/ 	.word	0x00008470
        /*0498*/ 	.word	0x00000004
        /*049c*/ 	.word	0x00000098
        /*04a0*/ 	.short	0x010a
        /*04a2*/ 	.byte	0xff
	.zero		1


	//   ....[50]....
        /*04a4*/ 	.word	0x000086f0
        /*04a8*/ 	.word	0x000000ff
        /*04ac*/ 	.word	0x00000068
        /*04b0*/ 	.short	0x0101
        /*04b2*/ 	.byte	0x07
	.zero		1


	//   ....[51]....
        /*04b4*/ 	.word	0x00008a50
        /*04b8*/ 	.word	0x000000ff
        /*04bc*/ 	.word	0x00000098
        /*04c0*/ 	.short	0x0101
        /*04c2*/ 	.byte	0x07
	.zero		1


	//   ....[52]....
        /*04c4*/ 	.word	0x00009020
        /*04c8*/ 	.word	0x000000ff
        /*04cc*/ 	.word	0x00000068
        /*04d0*/ 	.short	0x0101
        /*04d2*/ 	.byte	0x07
	.zero		1


	//   ....[53]....
        /*04d4*/ 	.word	0x00009050
        /*04d8*/ 	.word	0x000000ff
        /*04dc*/ 	.word	0x00000098
        /*04e0*/ 	.short	0x0101
        /*04e2*/ 	.byte	0x07
	.zero		1


	//   ....[54]....
        /*04e4*/ 	.word	0x000090d0
        /*04e8*/ 	.word	0x000000ff
        /*04ec*/ 	.word	0x00000098
        /*04f0*/ 	.short	0x0101
        /*04f2*/ 	.byte	0x07
	.zero		1


	//   ....[55]....
        /*04f4*/ 	.word	0x000090e0
        /*04f8*/ 	.word	0x000000ff
        /*04fc*/ 	.word	0x00000080
        /*0500*/ 	.short	0x010a
        /*0502*/ 	.byte	0x07
	.zero		1


	//   ....[56]....
        /*0504*/ 	.word	0x00009120
        /*0508*/ 	.word	0x000000ff
        /*050c*/ 	.word	0x000000a8
        /*0510*/ 	.short	0x010a
        /*0512*/ 	.byte	0x07
	.zero		1


	//   ....[57]....
        /*0514*/ 	.word	0x00009bb0
        /*0518*/ 	.word	0x000000ff
        /*051c*/ 	.word	0x00000068
        /*0520*/ 	.short	0x0101
        /*0522*/ 	.byte	0x07
	.zero		1


	//   ....[58]....
        /*0524*/ 	.word	0x00009bc0
        /*0528*/ 	.word	0x000000ff
        /*052c*/ 	.word	0x000000a0
        /*0530*/ 	.short	0x0101
        /*0532*/ 	.byte	0x07
	.zero		1


	//   ....[59]....
        /*0534*/ 	.word	0x00009f00
        /*0538*/ 	.word	0x000000ff
        /*053c*/ 	.word	0x000000a8
        /*0540*/ 	.short	0x010a
        /*0542*/ 	.byte	0x07
	.zero		1


	//   ....[60]....
        /*0544*/ 	.word	0x00009f60
        /*0548*/ 	.word	0x00000003
        /*054c*/ 	.word	0x000000a0
        /*0550*/ 	.short	0x010a
        /*0552*/ 	.byte	0xff
	.zero		1


	//   ....[61]....
        /*0554*/ 	.word	0x00009fe0
        /*0558*/ 	.word	0x00000003
        /*055c*/ 	.word	0x00000000
        /*0560*/ 	.short	0x010a
        /*0562*/ 	.byte	0xff
	.zero		1


	//   ....[62]....
        /*0564*/ 	.word	0x0000a060
        /*0568*/ 	.word	0x00000003
        /*056c*/ 	.word	0x00000010
        /*0570*/ 	.short	0x010a
        /*0572*/ 	.byte	0xff
	.zero		1


	//   ....[63]....
        /*0574*/ 	.word	0x0000a0e0
        /*0578*/ 	.word	0x0000000b
        /*057c*/ 	.word	0x00000010
        /*0580*/ 	.short	0x010a
        /*0582*/ 	.byte	0xff
	.zero		1


	//   ....[64]....
        /*0584*/ 	.word	0x0000a160
        /*0588*/ 	.word	0x0000000d
        /*058c*/ 	.word	0x00000068
        /*0590*/ 	.short	0x010a
        /*0592*/ 	.byte	0xff
	.zero		1


	//   ....[65]....
        /*0594*/ 	.word	0x0000a1e0
        /*0598*/ 	.word	0x0000000b
        /*059c*/ 	.word	0x00000070
        /*05a0*/ 	.short	0x010a
        /*05a2*/ 	.byte	0xff
	.zero		1


	//   ....[66]....
        /*05a4*/ 	.word	0x0000a260
        /*05a8*/ 	.word	0x0000000b
        /*05ac*/ 	.word	0x00000010
        /*05b0*/ 	.short	0x010a
        /*05b2*/ 	.byte	0xff
	.zero		1


	//   ....[67]....
        /*05b4*/ 	.word	0x0000a2e0
        /*05b8*/ 	.word	0x00000003
        /*05bc*/ 	.word	0x00000010
        /*05c0*/ 	.short	0x010a
        /*05c2*/ 	.byte	0xff
	.zero		1


	//   ....[68]....
        /*05c4*/ 	.word	0x0000a360
        /*05c8*/ 	.word	0x00000005
        /*05cc*/ 	.word	0x00000068
        /*05d0*/ 	.short	0x010a
        /*05d2*/ 	.byte	0xff
	.zero		1


	//   ....[69]....
        /*05d4*/ 	.word	0x0000a3e0
        /*05d8*/ 	.word	0x00000003
        /*05dc*/ 	.word	0x00000070
        /*05e0*/ 	.short	0x010a
        /*05e2*/ 	.byte	0xff
	.zero		1


	//   ....[70]....
        /*05e4*/ 	.word	0x0000a460
        /*05e8*/ 	.word	0x00000003
        /*05ec*/ 	.word	0x00000038
        /*05f0*/ 	.short	0x010a
        /*05f2*/ 	.byte	0xff
	.zero		1


	//   ....[71]....
        /*05f4*/ 	.word	0x0000a4e0
        /*05f8*/ 	.word	0x00000003
        /*05fc*/ 	.word	0x00000008
        /*0600*/ 	.short	0x010a
        /*0602*/ 	.byte	0xff
	.zero		1


	//   ....[72]....
        /*0604*/ 	.word	0x0000a560
        /*0608*/ 	.word	0x00000003
        /*060c*/ 	.word	0x00000038
        /*0610*/ 	.short	0x010a
        /*0612*/ 	.byte	0xff
	.zero		1


	//   ....[73]....
        /*0614*/ 	.word	0x0000a5e0
        /*0618*/ 	.word	0x00000003
        /*061c*/ 	.word	0x00000038
        /*0620*/ 	.short	0x010a
        /*0622*/ 	.byte	0xff
	.zero		1


	//   ....[74]....
        /*0624*/ 	.word	0x0000a660
        /*0628*/ 	.word	0x00000003
        /*062c*/ 	.word	0x00000038
        /*0630*/ 	.short	0x010a
        /*0632*/ 	.byte	0xff
	.zero		1


	//   ....[75]....
        /*0634*/ 	.word	0x0000a700
        /*0638*/ 	.word	0x00000003
        /*063c*/ 	.word	0x00000038
        /*0640*/ 	.short	0x010a
        /*0642*/ 	.byte	0xff
	.zero		1


	//   ....[76]....
        /*0644*/ 	.word	0x0000a780
        /*0648*/ 	.word	0x00000003
        /*064c*/ 	.word	0x00000008
        /*0650*/ 	.short	0x010a
        /*0652*/ 	.byte	0xff
	.zero		1


	//   ....[77]....
        /*0654*/ 	.word	0x0000a800
        /*0658*/ 	.word	0x00000003
        /*065c*/ 	.word	0x00000098
        /*0660*/ 	.short	0x010a
        /*0662*/ 	.byte	0xff
	.zero		1


	//   ....[78]....
        /*0664*/ 	.word	0x0000a880
        /*0668*/ 	.word	0x00000004
        /*066c*/ 	.word	0x00000060
        /*0670*/ 	.short	0x010a
        /*0672*/ 	.byte	0xff
	.zero		1


	//   ....[79]....
        /*0674*/ 	.word	0x0000a900
        /*0678*/ 	.word	0x00000004
        /*067c*/ 	.word	0x00000098
        /*0680*/ 	.short	0x010a
        /*0682*/ 	.byte	0xff
	.zero		1


	//   ....[80]....
        /*0684*/ 	.word	0x0000a980
        /*0688*/ 	.word	0x00000004
        /*068c*/ 	.word	0x00000060
        /*0690*/ 	.short	0x010a
        /*0692*/ 	.byte	0xff
	.zero		1


	//   ....[81]....
        /*0694*/ 	.word	0x0000aa00
        /*0698*/ 	.word	0x00000004
        /*069c*/ 	.word	0x00000098
        /*06a0*/ 	.short	0x010a
        /*06a2*/ 	.byte	0xff
	.zero		1


	//   ....[82]....
        /*06a4*/ 	.word	0x0000aa70
        /*06a8*/ 	.word	0x00000004
        /*06ac*/ 	.word	0x00000098
        /*06b0*/ 	.short	0x010a
        /*06b2*/ 	.byte	0xff
	.zero		1


	//   ....[83]....
        /*06b4*/ 	.word	0x0000aae0
        /*06b8*/ 	.word	0x000000ff
        /*06bc*/ 	.word	0x00000080
        /*06c0*/ 	.short	0x010a
        /*06c2*/ 	.byte	0x07
	.zero		1


	//   ....[84]....
        /*06c4*/ 	.word	0x0000ab50
        /*06c8*/ 	.word	0x000000ff
        /*06cc*/ 	.word	0x000000a8
        /*06d0*/ 	.short	0x010a
        /*06d2*/ 	.byte	0x07
	.zero		1


	//   ....[85]....
        /*06d4*/ 	.word	0x0000abc0
        /*06d8*/ 	.word	0x000000ff
        /*06dc*/ 	.word	0x000000a8
        /*06e0*/ 	.short	0x010a
        /*06e2*/ 	.byte	0x07
	.zero		1


	//----- nvinfo : EIATTR_NUM_MBARRIERS
	.align		4
.L_58:
        /*06e4*/ 	.byte	0x03, 0x38
        /*06e6*/ 	.short	0x0016


	//----- nvinfo : EIATTR_EXIT_INSTR_OFFSETS
	.align		4
        /*06e8*/ 	.byte	0x04, 0x1c
        /*06ea*/ 	.short	(.L_60 - .L_59)


	//   ....[0]....
.L_59:
        /*06ec*/ 	.word	0x000084e0


	//   ....[1]....
        /*06f0*/ 	.word	0x00009f30


	//----- nvinfo : EIATTR_INDIRECT_BRANCH_TARGETS
	.align		4
.L_60:
        /*06f4*/ 	.byte	0x04, 0x34
        /*06f6*/ 	.short	(.L_62 - .L_61)


	//   ....[0]....
.L_61:
        /*06f8*/ 	.word	.L_x_114@srel
        /*06fc*/ 	.short	0x0
        /*06fe*/ 	.short	0x0
        /*0700*/ 	.word	0x3
        /*0704*/ 	.word	.L_x_115@srel
        /*0708*/ 	.word	.L_x_116@srel
        /*070c*/ 	.word	.L_x_5@srel


	//   ....[1]....
        /*0710*/ 	.word	.L_x_118@srel
        /*0714*/ 	.short	0x0
        /*0716*/ 	.short	0x0
        /*0718*/ 	.word	0x3
        /*071c*/ 	.word	.L_x_119@srel
        /*0720*/ 	.word	.L_x_120@srel
        /*0724*/ 	.word	.L_x_5@srel


	//   ....[2]....
        /*0728*/ 	.word	.L_x_122@srel
        /*072c*/ 	.short	0x0
        /*072e*/ 	.short	0x0
        /*0730*/ 	.word	0x3
        /*0734*/ 	.word	.L_x_123@srel
        /*0738*/ 	.word	.L_x_124@srel
        /*073c*/ 	.word	.L_x_5@srel


	//----- nvinfo : EIATTR_REQNTID
	.align		4
.L_62:
        /*0740*/ 	.byte	0x04, 0x10
        /*0742*/ 	.short	(.L_64 - .L_63)
.L_63:
        /*0744*/ 	.word	0x00000200
        /*0748*/ 	.word	0x00000001
        /*074c*/ 	.word	0x00000001


	//----- nvinfo : EIATTR_CRS_STACK_SIZE
	.align		4
.L_64:
        /*0750*/ 	.byte	0x04, 0x1e
        /*0752*/ 	.short	(.L_66 - .L_65)
.L_65:
        /*0754*/ 	.word	0x00000000


	//----- nvinfo : EIATTR_CBANK_PARAM_SIZE
	.align		4
.L_66:
        /*0758*/ 	.byte	0x03, 0x19
        /*075a*/ 	.short	0x02ac


	//----- nvinfo : EIATTR_PARAM_CBANK
	.align		4
        /*075c*/ 	.byte	0x04, 0x0a
        /*075e*/ 	.short	(.L_68 - .L_67)
	.align		4
.L_67:
        /*0760*/ 	.word	index@(.nv.constant0.kernel_cutlass_kernel_flash_attncuteflash_fwd_sm100FlashAttentionForwardSm100_object_at__tensor0000o12811101213_tensor0000o12811101213_tensor0000o12810111213_tensor0000o12811101213_tensor_0)
        /*0764*/ 	.short	0x0380
        /*0766*/ 	.short	0x02ac


	//----- nvinfo : EIATTR_SW_WAR
	.align		4
.L_68:
        /*0768*/ 	.byte	0x04, 0x36
        /*076a*/ 	.short	(.L_70 - .L_69)
.L_69:
        /*076c*/ 	.word	0x00000008
.L_70:


//--------------------- .nv.compat                --------------------------
	.section	.nv.compat,"",@"SHT_CUDA_COMPAT_INFO"
	.align	4
        /*0000*/ 	.byte	0x02, 0x02, 0x02, 0x00, 0x02, 0x05, 0x05, 0x00, 0x02, 0x03, 0x01, 0x00, 0x02, 0x06, 0x01, 0x00


//--------------------- .nv.callgraph             --------------------------
	.section	.nv.callgraph,"",@"SHT_CUDA_CALLGRAPH"
	.align	4
	.sectionentsize	8
	.align		4
        /*0000*/ 	.word	0x00000000
	.align		4
        /*0004*/ 	.word	0xffffffff
	.align		4
        /*0008*/ 	.word	0x00000000
	.align		4
        /*000c*/ 	.word	0xfffffffe
	.align		4
        /*0010*/ 	.word	0x00000000
	.align		4
        /*0014*/ 	.word	0xfffffffd
	.align		4
        /*0018*/ 	.word	0x00000000
	.align		4
        /*001c*/ 	.word	0xfffffffc


//--------------------- .nv.constant2.kernel_cutlass_kernel_flash_attncuteflash_fwd_sm100FlashAttentionForwardSm100_object_at__tensor0000o12811101213_tensor0000o12811101213_tensor0000o12810111213_tensor0000o12811101213_tensor_0 --------------------------
	.section	.nv.constant2.kernel_cutlass_kernel_flash_attncuteflash_fwd_sm100FlashAttentionForwardSm100_object_at__tensor0000o12811101213_tensor0000o12811101213_tensor0000o12810111213_tensor0000o12811101213_tensor_0,"a",@progbits
	.sectionflags	@""
	.align	4
.nv.constant2.kernel_cutlass_kernel_flash_attncuteflash_fwd_sm100FlashAttentionForwardSm100_object_at__tensor0000o12811101213_tensor0000o12811101213_tensor0000o12810111213_tensor0000o12811101213_tensor_0:
        /*0000*/ 	.byte	0x70, 0x05, 0x00, 0x00, 0x40, 0x05, 0x00, 0x00, 0xb0, 0x3a, 0x00, 0x00, 0x50, 0x06, 0x00, 0x00
        /*0010*/ 	.byte	0x20, 0x06, 0x00, 0x00, 0xb0, 0x3a, 0x00, 0x00, 0x70, 0x0c, 0x00, 0x00, 0x30, 0x07, 0x00, 0x00
        /*0020*/ 	.byte	0xb0, 0x3a, 0x00, 0x00


//--------------------- .text.kernel_cutlass_kernel_flash_attncuteflash_fwd_sm100FlashAttentionForwardSm100_object_at__tensor0000o12811101213_tensor0000o12811101213_tensor0000o12810111213_tensor0000o12811101213_tensor_0 --------------------------
	.section	.text.kernel_cutlass_kernel_flash_attncuteflash_fwd_sm100FlashAttentionForwardSm100_object_at__tensor0000o12811101213_tensor0000o12811101213_tensor0000o12810111213_tensor0000o12811101213_tensor_0,"ax",@progbits
	.align	128
        .global         kernel_cutlass_kernel_flash_attncuteflash_fwd_sm100FlashAttentionForwardSm100_object_at__tensor0000o12811101213_tensor0000o12811101213_tensor0000o12810111213_tensor0000o12811101213_tensor_0
        .type           kernel_cutlass_kernel_flash_attncuteflash_fwd_sm100FlashAttentionForwardSm100_object_at__tensor0000o12811101213_tensor0000o12811101213_tensor0000o12810111213_tensor0000o12811101213_tensor_0,@function
        .size           kernel_cutlass_kernel_flash_attncuteflash_fwd_sm100FlashAttentionForwardSm100_object_at__tensor0000o12811101213_tensor0000o12811101213_tensor0000o12810111213_tensor0000o12811101213_tensor_0,(.L_x_128 - kernel_cutlass_kernel_flash_attncuteflash_fwd_sm100FlashAttentionForwardSm100_object_at__tensor0000o12811101213_tensor0000o12811101213_tensor0000o12810111213_tensor0000o12811101213_tensor_0)
        .other          kernel_cutlass_kernel_flash_attncuteflash_fwd_sm100FlashAttentionForwardSm100_object_at__tensor0000o12811101213_tensor0000o12811101213_tensor0000o12810111213_tensor0000o12811101213_tensor_0,@"STO_CUDA_ENTRY STV_DEFAULT"
kernel_cutlass_kernel_flash_attncuteflash_fwd_sm100FlashAttentionForwardSm100_object_at__tensor0000o12811101213_tensor0000o12811101213_tensor0000o12810111213_tensor0000o12811101213_tensor_0:
.text.kernel_cutlass_kernel_flash_attncuteflash_fwd_sm100FlashAttentionForwardSm100_object_at__tensor0000o12811101213_tensor0000o12811101213_tensor0000o12810111213_tensor0000o12811101213_tensor_0:
[----:B------:R-:W1:Y:S01]  /*0000*/  LDC R1, c[0x0][0x37c] ;  /* 0x0000df00ff017b82 */ /* 0x000e620000000800 */
[----:B------:R-:W2:Y:S07]  /*0010*/  S2R R0, SR_TID.X ;  /* 0x0000000000007919 */ /* 0x000eae0000002100 */
[----:B------:R-:W3:Y:S01]  /*0020*/  S2UR UR76, SR_CTAID.X ;  /* 0x00000000004c79c3 */ /* 0x000ee20000002500 */
[----:B--2---:R-:W-:-:S04]  /*0030*/  SHF.R.U32.HI R0, RZ, 0x5, R0 ;  /* 0x00000005ff007819 */ /* 0x004fc80000011600 */
[----:B------:R-:W-:-:S13]  /*0040*/  R2UR UR4, R0 ;  /* 0x00000000000472ca */ /* 0x000fda00000e0000 */
[----:B------:R-:W-:Y:S01]  /*0050*/  UISETP.NE.AND UP0, UPT, UR4, URZ, UPT ;  /* 0x000000ff0400728c */ /* 0x000fe2000bf05270 */
[----:B------:R-:W-:-:S08]  /*0060*/  IMAD.U32 R2, RZ, RZ, UR4 ;  /* 0x00000004ff027e24 */ /* 0x000fd0000f8e00ff */
[----:B-1-3--:R-:W-:Y:S05]  /*0070*/  BRA.U UP0, `(.L_x_0) ;  /* 0x0000000100f07547 */ /* 0x00afea000b800000 */
[----:B------:R-:W1:Y:S01]  /*0080*/  S2UR UR6, SR_CgaCtaId ;  /* 0x00000000000679c3 */ /* 0x000e620000008800 */
[----:B------:R-:W2:Y:S01]  /*0090*/  LDCU.64 UR4, c[0x0][0x348] ;  /* 0x00006900ff0477ac */ /* 0x000ea20008000a00 */
[----:B------:R-:W-:Y:S01]  /*00a0*/  UMOV UR7, 0x400 ;  /* 0x0000040000077882 */ /* 0x000fe20000000000 */
[----:B------:R-:W-:Y:S01]  /*00b0*/  UMOV UR9, 0x1 ;  /* 0x0000000100097882 */ /* 0x000fe20000000000 */
[----:B------:R-:W-:Y:S01]  /*00c0*/  UMOV UR22, 0x100 ;  /* 0x0000010000167882 */ /* 0x000fe20000000000 */
[----:B------:R-:W-:Y:S01]  /*00d0*/  UMOV UR20, 0x4 ;  /* 0x0000000400147882 */ /* 0x000fe20000000000 */
[----:B------:R-:W-:-:S04]  /*00e0*/  UIADD3 UR22, UPT, UPT, -UR22, 0x100000, URZ ;  /* 0x0010000016167890 */ /* 0x000fc8000fffe1ff */
[----:B------:R-:W-:Y:S02]  /*00f0*/  USHF.L.U32 UR23, UR22, 0xb, URZ ;  /* 0x0000000b16177899 */ /* 0x000fe400080006ff */
[----:B------:R-:W-:Y:S01]  /*0100*/  USHF.L.U32 UR22, UR22, 0x1, URZ ;  /* 0x0000000116167899 */ /* 0x000fe200080006ff */
[----:B------:R-:W-:Y:S01]  /*0110*/  UMOV UR16, 0x80 ;  /* 0x0000008000107882 */ /* 0x000fe20000000000 */
[----:B------:R-:W-:-:S04]  /*0120*/  UIADD3 UR20, UPT, UPT, -UR20, 0x100000, URZ ;  /* 0x0010000014147890 */ /* 0x000fc8000fffe1ff */
[----:B------:R-:W-:Y:S02]  /*0130*/  USHF.L.U32 UR21, UR20, 0xb, URZ ;  /* 0x0000000b14157899 */ /* 0x000fe400080006ff */
[----:B------:R-:W-:Y:S01]  /*0140*/  USHF.L.U32 UR20, UR20, 0x1, URZ ;  /* 0x0000000114147899 */ /* 0x000fe200080006ff */
[----:B------:R-:W-:Y:S01]  /*0150*/  UMOV UR18, 0x20 ;  /* 0x0000002000127882 */ /* 0x000fe20000000000 */
[----:B------:R-:W-:-:S04]  /*0160*/  UIADD3 UR16, UPT, UPT, -UR16, 0x100000, URZ ;  /* 0x0010000010107890 */ /* 0x000fc8000fffe1ff */
[----:B------:R-:W-:Y:S02]  /*0170*/  USHF.L.U32 UR17, UR16, 0xb, URZ ;  /* 0x0000000b10117899 */ /* 0x000fe400080006ff */
[----:B------:R-:W-:Y:S02]  /*0180*/  USHF.L.U32 UR16, UR16, 0x1, URZ ;  /* 0x0000000110107899 */ /* 0x000fe400080006ff */
[----:B------:R-:W-:-:S04]  /*0190*/  UIADD3 UR18, UPT, UPT, -UR18, 0x100000, URZ ;  /* 0x0010000012127890 */ /* 0x000fc8000fffe1ff */
[----:B------:R-:W-:Y:S02]  /*01a0*/  USHF.L.U32 UR19, UR18, 0xb, URZ ;  /* 0x0000000b12137899 */ /* 0x000fe400080006ff */
[----:B------:R-:W-:Y:S02]  /*01b0*/  USHF.L.U32 UR18, UR18, 0x1, URZ ;  /* 0x0000000112127899 */ /* 0x000fe400080006ff */
[----:B--2---:R-:W-:Y:S02]  /*01c0*/  UIADD3 UR14, UP3, UPT, UR4, 0x80, URZ ;  /* 0x00000080040e7890 */ /* 0x004fe4000ff7e0ff */
[----:B------:R-:W-:Y:S02]  /*01d0*/  UIADD3 UR12, UP2, UPT, UR4, 0x100, URZ ;  /* 0x00000100040c7890 */ /* 0x000fe4000ff5e0ff */
[----:B------:R-:W-:Y:S02]  /*01e0*/  UIADD3 UR10, UP1, UPT, UR4, 0x180, URZ ;  /* 0x00000180040a7890 */ /* 0x000fe4000ff3e0ff */
[----:B------:R-:W-:-:S02]  /*01f0*/  UIADD3 UR8, UP0, UPT, UR4, 0x200, URZ ;  /* 0x0000020004087890 */ /* 0x000fc4000ff1e0ff */
[----:B-1----:R-:W-:Y:S02]  /*0200*/  ULEA UR4, UR6, UR7, 0x18 ;  /* 0x0000000706047291 */ /* 0x002fe4000f8ec0ff */
[----:B------:R-:W-:-:S04]  /*0210*/  UIADD3 UR6, UPT, UPT, -UR9, 0x100000, URZ ;  /* 0x0010000009067890 */ /* 0x000fc8000fffe1ff */
[----:B------:R-:W-:Y:S02]  /*0220*/  USHF.L.U32 UR7, UR6, 0xb, URZ ;  /* 0x0000000b06077899 */ /* 0x000fe400080006ff */
[----:B------:R-:W-:Y:S02]  /*0230*/  USHF.L.U32 UR6, UR6, 0x1, URZ ;  /* 0x0000000106067899 */ /* 0x000fe400080006ff */
[----:B------:R-:W-:Y:S02]  /*0240*/  UIADD3.X UR15, UPT, UPT, URZ, UR5, URZ, UP3, !UPT ;  /* 0x00000005ff0f7290 */ /* 0x000fe40009ffe4ff */
[----:B------:R-:W-:Y:S02]  /*0250*/  UIADD3.X UR13, UPT, UPT, URZ, UR5, URZ, UP2, !UPT ;  /* 0x00000005ff0d7290 */ /* 0x000fe400097fe4ff */
[----:B------:R-:W-:Y:S02]  /*0260*/  UIADD3.X UR11, UPT, UPT, URZ, UR5, URZ, UP1, !UPT ;  /* 0x00000005ff0b7290 */ /* 0x000fe40008ffe4ff */
[----:B------:R-:W-:-:S03]  /*0270*/  UIADD3.X UR9, UPT, UPT, URZ, UR5, URZ, UP0, !UPT ;  /* 0x00000005ff097290 */ /* 0x000fc600087fe4ff */
[----:B------:R1:W-:Y:S02]  /*0280*/  UTMACCTL.PF [UR14] ;  /* 0x000000000e0079b9 */ /* 0x0003e40008040000 */
[----:B------:R1:W-:Y:S02]  /*0290*/  UTMACCTL.PF [UR12] ;  /* 0x000000000c0079b9 */ /* 0x0003e40008040000 */
[----:B------:R1:W-:Y:S02]  /*02a0*/  UTMACCTL.PF [UR10] ;  /* 0x000000000a0079b9 */ /* 0x0003e40008040000 */
[----:B------:R1:W-:Y:S01]  /*02b0*/  UTMACCTL.PF [UR8] ;  /* 0x00000000080079b9 */ /* 0x0003e20008040000 */
[----:B------:R-:W2:Y:S02]  /*02c0*/  FENCE.VIEW.ASYNC.S ;  /* 0x00000000000073c6 */ /* 0x000ea40000000000 */
[----:B--2---:R1:W2:Y:S01]  /*02d0*/  SYNCS.EXCH.64 URZ, [UR4], UR6 ;  /* 0x0000000604ff75b2 */ /* 0x0042a20008000100 */
[----:B------:R1:W3:Y:S01]  /*02e0*/  SYNCS.EXCH.64 URZ, [UR4+0x8], UR6 ;  /* 0x0000080604ff75b2 */ /* 0x0002e20008000100 */
[----:B------:R1:W4:Y:S01]  /*02f0*/  SYNCS.EXCH.64 URZ, [UR4+0x10], UR6 ;  /* 0x0000100604ff75b2 */ /* 0x0003220008000100 */
[----:B------:R1:W5:Y:S01]  /*0300*/  SYNCS.EXCH.64 URZ, [UR4+0x18], UR6 ;  /* 0x0000180604ff75b2 */ /* 0x0003620008000100 */
[----:B------:R1:W1:Y:S01]  /*0310*/  SYNCS.EXCH.64 URZ, [UR4+0x20], UR6 ;  /* 0x0000200604ff75b2 */ /* 0x0002620008000100 */
        /* <DEDUP_REMOVED lines=17> */
[----:B------:R-:W-:Y:S01]  /*0430*/  NOP ;  /* 0x0000000000007918 */ /* 0x000fe20000000000 */
.L_x_0:
[----:B-1----:R-:W-:Y:S01]  /*0440*/  R2UR UR4, R0 ;  /* 0x00000000000472ca */ /* 0x002fe200000e0000 */
[----:B------:R-:W-:-:S12]  /*0450*/  NOP ;  /* 0x0000000000007918 */ /* 0x000fd80000000000 */
[----:B------:R-:W-:Y:S01]  /*0460*/  UISETP.GT.AND UP0, UPT, UR4, 0xb, UPT ;  /* 0x0000000b0400788c */ /* 0x000fe2000bf04270 */
[----:B--2345:R-:W-:Y:S08]  /*0470*/  BAR.SYNC.DEFER_BLOCKING 0x0 ;  /* 0x0000000000007b1d */ /* 0x03cff00000010000 */
[----:B------:R-:W-:Y:S05]  /*0480*/  BRA.U UP0, `(.L_x_1) ;  /* 0x00000001007c7547 */ /* 0x000fea000b800000 */
[----:B------:R-:W-:-:S13]  /*0490*/  R2UR UR4, R0 ;  /* 0x00000000000472ca */ /* 0x000fda00000e0000 */
[----:B------:R-:W-:-:S09]  /*04a0*/  UISETP.GT.AND UP0, UPT, UR4, 0x5, UPT ;  /* 0x000000050400788c */ /* 0x000fd2000bf04270 */
[----:B------:R-:W-:Y:S05]  /*04b0*/  BRA.U UP0, `(.L_x_2) ;  /* 0x0000000100387547 */ /* 0x000fea000b800000 */
[----:B------:R-:W-:Y:S01]  /*04c0*/  R2UR UR4, R0 ;  /* 0x00000000000472ca */ /* 0x000fe200000e0000 */
[----:B------:R-:W-:-:S12]  /*04d0*/  IMAD.MOV.U32 R4, RZ, RZ, -0x4 ;  /* 0xfffffffcff047424 */ /* 0x000fd800078e00ff */
[----:B------:R-:W-:-:S05]  /*04e0*/  IMAD.U32 R3, RZ, RZ, UR4 ;  /* 0x00000004ff037e24 */ /* 0x000fca000f8e00ff */
[----:B------:R-:W-:-:S05]  /*04f0*/  VIADDMNMX.U32 R3, R4, R3, 0x2, PT ;  /* 0x0000000204037446 */ /* 0x000fca0003800003 */
[----:B------:R-:W-:-:S04]  /*0500*/  IMAD.SHL.U32 R3, R3, 0x4, RZ ;  /* 0x0000000403037824 */ /* 0x000fc800078e00ff */
[----:B------:R-:W1:Y:S02]  /*0510*/  LDC R4, c[0x2][R3] ;  /* 0x0080000003047b82 */ /* 0x000e640000000800 */
[----:B-1----:R-:W-:-:S04]  /*0520*/  SHF.R.S32.HI R5, RZ, 0x1f, R4 ;  /* 0x0000001fff057819 */ /* 0x002fc80000011404 */
.L_x_114:
[----:B------:R-:W-:Y:S05]  /*0530*/  BRX R4 -0x540                                                                                                                                                                                                      (*"BRANCH_TARGETS .L_x_115,.L_x_116,.L_x_5"*) ;  /* 0xfffffff804b07949 */ /* 0x000fea000383ffff */
.L_x_116:
[----:B------:R-:W-:-:S08]  /*0540*/  NOP ;  /* 0x0000000000007918 */ /* 0x000fd00000000000 */
[----:B------:R-:W1:-:S00]  /*0550*/  USETMAXREG.DEALLOC.CTAPOOL 0x30 ;  /* 0x00000030000079c8 */ /* 0x000e4000080e0500 */
[----:B-1----:R-:W-:Y:S05]  /*0560*/  BRA `(.L_x_3) ;  /* 0x0000007c00cc7947 */ /* 0x002fea0003800000 */
.L_x_115:
[----:B------:R-:W-:-:S08]  /*0570*/  NOP ;  /* 0x0000000000007918 */ /* 0x000fd00000000000 */
[----:B------:R-:W1:-:S00]  /*0580*/  USETMAXREG.DEALLOC.CTAPOOL 0x30 ;  /* 0x00000030000079c8 */ /* 0x000e4000080e0500 */
[----:B-1----:R-:W-:Y:S05]  /*0590*/  BRA `(.L_x_3) ;  /* 0x0000007c00c07947 */ /* 0x002fea0003800000 */
.L_x_2:
[----:B------:R-:W-:Y:S01]  /*05a0*/  R2UR UR4, R0 ;  /* 0x00000000000472ca */ /* 0x000fe200000e0000 */
[----:B------:R-:W-:-:S12]  /*05b0*/  IMAD.MOV.U32 R4, RZ, RZ, -0x6 ;  /* 0xfffffffaff047424 */ /* 0x000fd800078e00ff */
[----:B------:R-:W-:-:S05]  /*05c0*/  IMAD.U32 R3, RZ, RZ, UR4 ;  /* 0x00000004ff037e24 */ /* 0x000fca000f8e00ff */
[----:B------:R-:W-:-:S05]  /*05d0*/  VIADDMNMX.U32 R3, R4, R3, 0x2, PT ;  /* 0x0000000204037446 */ /* 0x000fca0003800003 */
[----:B------:R-:W-:-:S04]  /*05e0*/  IMAD.SHL.U32 R3, R3, 0x4, RZ ;  /* 0x0000000403037824 */ /* 0x000fc800078e00ff */
[----:B------:R-:W1:Y:S02]  /*05f0*/  LDC R4, c[0x2][R3+0xc] ;  /* 0x0080030003047b82 */ /* 0x000e640000000800 */
[----:B-1----:R-:W-:-:S04]  /*0600*/  SHF.R.S32.HI R5, RZ, 0x1f, R4 ;  /* 0x0000001fff057819 */ /* 0x002fc80000011404 */
.L_x_118:
[----:B------:R-:W-:Y:S05]  /*0610*/  BRX R4 -0x620                                                                                                                                                                                                      (*"BRANCH_TARGETS .L_x_119,.L_x_120,.L_x_5"*) ;  /* 0xfffffff804787949 */ /* 0x000fea000383ffff */
.L_x_120:
[----:B------:R-:W-:-:S08]  /*0620*/  NOP ;  /* 0x0000000000007918 */ /* 0x000fd00000000000 */
[----:B------:R-:W1:-:S00]  /*0630*/  USETMAXREG.DEALLOC.CTAPOOL 0x30 ;  /* 0x00000030000079c8 */ /* 0x000e4000080e0500 */
[----:B-1----:R-:W-:Y:S05]  /*0640*/  BRA `(.L_x_3) ;  /* 0x0000007c00947947 */ /* 0x002fea0003800000 */
.L_x_119:
[----:B------:R-:W-:-:S08]  /*0650*/  NOP ;  /* 0x0000000000007918 */ /* 0x000fd00000000000 */
[----:B------:R-:W1:-:S00]  /*0660*/  USETMAXREG.DEALLOC.CTAPOOL 0x30 ;  /* 0x00000030000079c8 */ /* 0x000e4000080e0500 */
[----:B-1----:R-:W-:Y:S05]  /*0670*/  BRA `(.L_x_3) ;  /* 0x0000007c00887947 */ /* 0x002fea0003800000 */
.L_x_1:
        /* <DEDUP_REMOVED lines=10> */
.L_x_122:
[----:B------:R-:W-:Y:S05]  /*0720*/  BRX R4 -0x730                                                                                                                                                                                                      (*"BRANCH_TARGETS .L_x_123,.L_x_124,.L_x_5"*) ;  /* 0xfffffff804347949 */ /* 0x000fea000383ffff */
.L_x_124:
[----:B------:R-:W-:-:S08]  /*0730*/  NOP ;  /* 0x0000000000007918 */ /* 0x000fd00000000000 */
[----:B------:R-:W1:-:S00]  /*0740*/  USETMAXREG.DEALLOC.CTAPOOL 0x30 ;  /* 0x00000030000079c8 */ /* 0x000e4000080e0500 */
[----:B------:R-:W2:Y:S01]  /*0750*/  LDCU UR4, c[0x0][0x610] ;  /* 0x0000c200ff0477ac */ /* 0x000ea20008000800 */
[----:B------:R-:W3:Y:S01]  /*0760*/  LDCU.U8 UR8, c[0x0][0x614] ;  /* 0x0000c280ff0877ac */ /* 0x000ee20008000000 */
[----:B------:R-:W4:Y:S01]  /*0770*/  LDCU.U8 UR6, c[0x0][0x615] ;  /* 0x0000c2a0ff0677ac */ /* 0x000f220008000000 */
[----:B------:R-:W5:Y:S01]  /*0780*/  LDCU UR7, c[0x0][0x61c] ;  /* 0x0000c380ff0777ac */ /* 0x000f620008000800 */
[----:B--2---:R-:W-:-:S04]  /*0790*/  UIMAD.WIDE.U32 UR4, UR76, UR4, URZ ;  /* 0x000000044c0472a5 */ /* 0x004fc8000f8e00ff */
[----:B------:R-:W-:-:S04]  /*07a0*/  UIADD3 UR4, UPT, UPT, UR76, -UR5, URZ ;  /* 0x800000054c047290 */ /* 0x000fc8000fffe0ff */
[----:B---3--:R-:W-:Y:S01]  /*07b0*/  USHF.R.U32.HI UR4, URZ, UR8, UR4 ;  /* 0x00000008ff047299 */ /* 0x008fe20008011604 */
[----:B------:R-:W2:Y:S03]  /*07c0*/  LDCU.U8 UR8, c[0x0][0x620] ;  /* 0x0000c400ff0877ac */ /* 0x000ea60008000000 */
[----:B------:R-:W-:-:S04]  /*07d0*/  UIADD3 UR4, UPT, UPT, UR5, UR4, URZ ;  /* 0x0000000405047290 */ /* 0x000fc8000fffe0ff */
[----:B----4-:R-:W-:Y:S01]  /*07e0*/  USHF.R.U32.HI UR11, URZ, UR6, UR4 ;  /* 0x00000006ff0b7299 */ /* 0x010fe20008011604 */
[----:B------:R-:W3:Y:S03]  /*07f0*/  LDCU UR6, c[0x0][0x624] ;  /* 0x0000c480ff0677ac */ /* 0x000ee60008000800 */
[----:B-----5:R-:W-:-:S07]  /*0800*/  UIMAD.WIDE.U32 UR4, UR11, UR7, URZ ;  /* 0x000000070b0472a5 */ /* 0x020fce000f8e00ff */
[----:B------:R-:W-:Y:S02]  /*0810*/  UMOV UR4, UR5 ;  /* 0x0000000500047c82 */ /* 0x000fe40008000000 */
[----:B------:R-:W-:-:S04]  /*0820*/  UIADD3 UR12, UPT, UPT, UR11, -UR4, URZ ;  /* 0x800000040b0c7290 */ /* 0x000fc8000fffe0ff */
[----:B--2---:R-:W-:Y:S02]  /*0830*/  USHF.R.U32.HI UR12, URZ, UR8, UR12 ;  /* 0x00000008ff0c7299 */ /* 0x004fe4000801160c */
[----:B---3--:R-:W-:Y:S02]  /*0840*/  UISETP.GE.AND UP0, UPT, UR76, UR6, UPT ;  /* 0x000000064c00728c */ /* 0x008fe4000bf06270 */
[----:B------:R-:W-:-:S07]  /*0850*/  UIADD3 UR12, UPT, UPT, UR4, UR12, URZ ;  /* 0x0000000c040c7290 */ /* 0x000fce000fffe0ff */
[----:B-1----:R-:W-:Y:S05]  /*0860*/  BRA.U UP0, `(.L_x_5) ;  /* 0x0000003100907547 */ /* 0x002fea000b800000 */
[----:B------:R-:W1:Y:S01]  /*0870*/  S2UR UR13, SR_CgaCtaId ;  /* 0x00000000000d79c3 */ /* 0x000e620000008800 */
[----:B------:R-:W2:Y:S01]  /*0880*/  LDCU.U8 UR4, c[0x0][0x621] ;  /* 0x0000c420ff0477ac */ /* 0x000ea20008000000 */
[----:B------:R-:W-:Y:S01]  /*0890*/  HFMA2 R5, -RZ, RZ, 0, 0 ;  /* 0x00000000ff057431 */ /* 0x000fe200000001ff */
[----:B------:R-:W-:Y:S01]  /*08a0*/  MOV R4, 0x1 ;  /* 0x0000000100047802 */ /* 0x000fe20000000f00 */
[----:B------:R-:W3:Y:S01]  /*08b0*/  LDCU.64 UR6, c[0x0][0x348] ;  /* 0x00006900ff0677ac */ /* 0x000ee20008000a00 */
[----:B------:R-:W4:Y:S01]  /*08c0*/  LDCU UR8, c[0x0][0x60c] ;  /* 0x0000c180ff0877ac */ /* 0x000f220008000800 */
[----:B------:R-:W5:Y:S01]  /*08d0*/  LDCU UR9, c[0x0][0x618] ;  /* 0x0000c300ff0977ac */ /* 0x000f620008000800 */
[----:B------:R-:W-:Y:S01]  /*08e0*/  UMOV UR5, 0x400 ;  /* 0x0000040000057882 */ /* 0x000fe20000000000 */
[----:B------:R-:W-:Y:S02]  /*08f0*/  UIADD3 UR10, UPT, UPT, -UR11, URZ, URZ ;  /* 0x000000ff0b0a7290 */ /* 0x000fe4000fffe1ff */
[----:B--2---:R-:W-:Y:S01]  /*0900*/  USHF.R.U32.HI UR12, URZ, UR4, UR12 ;  /* 0x00000004ff0c7299 */ /* 0x004fe2000801160c */
[----:B------:R-:W2:Y:S01]  /*0910*/  LDCU UR20, c[0x0][0x370] ;  /* 0x00006e00ff1477ac */ /* 0x000ea20008000800 */
[----:B---3--:R-:W-:-:S02]  /*0920*/  UIADD3 UR14, UP0, UPT, UR6, 0x200, URZ ;  /* 0x00000200060e7890 */ /* 0x008fc4000ff1e0ff */
[----:B------:R-:W-:Y:S02]  /*0930*/  UIADD3 UR4, UPT, UPT, -UR12, URZ, URZ ;  /* 0x000000ff0c047290 */ /* 0x000fe4000fffe1ff */
[----:B-1----:R-:W-:Y:S02]  /*0940*/  ULEA UR13, UR13, UR5, 0x18 ;  /* 0x000000050d0d7291 */ /* 0x002fe4000f8ec0ff */
[----:B------:R-:W-:Y:S01]  /*0950*/  UIADD3.X UR15, UPT, UPT, URZ, UR7, URZ, UP0, !UPT ;  /* 0x00000007ff0f7290 */ /* 0x000fe200087fe4ff */
[----:B------:R-:W1:Y:S01]  /*0960*/  LDCU UR23, c[0x0][0x624] ;  /* 0x0000c480ff1777ac */ /* 0x000e620008000800 */
[----:B------:R-:W3:Y:S01]  /*0970*/  LDCU UR25, c[0x0][0x610] ;  /* 0x0000c200ff1977ac */ /* 0x000ee20008000800 */
[----:B------:R-:W1:Y:S01]  /*0980*/  LDCU UR24, c[0x0][0x60c] ;  /* 0x0000c180ff1877ac */ /* 0x000e620008000800 */
[----:B------:R-:W1:Y:S01]  /*0990*/  LDCU.64 UR16, c[0x0][0x618] ;  /* 0x0000c300ff1077ac */ /* 0x000e620008000a00 */
[----:B----4-:R-:W-:Y:S02]  /*09a0*/  UIMAD UR10, UR10, UR8, UR76 ;  /* 0x000000080a0a72a4 */ /* 0x010fe4000f8e024c */
[----:B------:R-:W-:-:S02]  /*09b0*/  UIADD3 UR19, UPT, UPT, UR13, 0x800, URZ ;  /* 0x000008000d137890 */ /* 0x000fc4000fffe0ff */
[----:B------:R-:W-:Y:S02]  /*09c0*/  UIADD3 UR18, UPT, UPT, UR13, 0x4800, URZ ;  /* 0x000048000d127890 */ /* 0x000fe4000fffe0ff */
[----:B-----5:R-:W-:Y:S01]  /*09d0*/  UIMAD UR11, UR4, UR9, UR11 ;  /* 0x00000009040b72a4 */ /* 0x020fe2000f8e020b */
[----:B------:R-:W-:Y:S01]  /*09e0*/  UMOV UR7, UR76 ;  /* 0x0000004c00077c82 */ /* 0x000fe20008000000 */
[----:B------:R-:W-:Y:S01]  /*09f0*/  UMOV UR22, URZ ;  /* 0x000000ff00167c82 */ /* 0x000fe20008000000 */
[----:B--2---:R-:W-:-:S09]  /*0a00*/  UMOV UR21, 0x40 ;  /* 0x0000004000157882 */ /* 0x004fd20000000000 */
.L_x_7:
[----:B------:R-:W-:Y:S01]  /*0a10*/  SHF.L.U32 R6, R5, 0x1f, RZ ;  /* 0x0000001f05067819 */ /* 0x000fe200000006ff */
[----:B------:R-:W-:Y:S02]  /*0a20*/  UIADD3 UR7, UPT, UPT, UR20, UR7, URZ ;  /* 0x0000000714077290 */ /* 0x000fe4000fffe0ff */
[----:B------:R-:W-:Y:S01]  /*0a30*/  USHF.L.U32 UR10, UR10, 0x7, URZ ;  /* 0x000000070a0a7899 */ /* 0x000fe200080006ff */
[----:B--2---:R-:W2:Y:S01]  /*0a40*/  SYNCS.PHASECHK.TRANS64.TRYWAIT P0, [UR13+0xa0], R6 ;  /* 0x0000a006ff0075a7 */ /* 0x004ea2000800110d */
[----:B---3--:R-:W-:Y:S01]  /*0a50*/  UIMAD.WIDE.U32 UR4, UR7, UR25, URZ ;  /* 0x00000019070472a5 */ /* 0x008fe2000f8e00ff */
[----:B------:R-:W-:Y:S01]  /*0a60*/  UMOV UR8, UR19 ;  /* 0x0000001300087c82 */ /* 0x000fe20008000000 */
[----:B------:R-:W-:-:S05]  /*0a70*/  UMOV UR9, UR22 ;  /* 0x0000001600097c82 */ /* 0x000fca0008000000 */
[----:B------:R-:W-:Y:S02]  /*0a80*/  UMOV UR4, UR5 ;  /* 0x0000000500047c82 */ /* 0x000fe40008000000 */
[----:B------:R-:W-:Y:S01]  /*0a90*/  UIADD3 UR5, UPT, UPT, UR7, -UR4, URZ ;  /* 0x8000000407057290 */ /* 0x000fe2000fffe0ff */
[----:B--2---:R-:W-:Y:S11]  /*0aa0*/  @!P0 BRA `(.L_x_6) ;  /* 0x0000009400248947 */ /* 0x004ff60003800000 */
.L_x_62:
[----:B------:R-:W3:Y:S01]  /*0ab0*/  LDCU.U8 UR6, c[0x0][0x614] ;  /* 0x0000c280ff0677ac */ /* 0x000ee20008000000 */
[----:B------:R4:W-:Y:S01]  /*0ac0*/  UTMASTG.4D [UR8], [UR14], desc[URZ] ;  /* 0x0000ff080e0073b5 */ /* 0x0009e20008019000 */
[----:B------:R-:W-:Y:S01]  /*0ad0*/  LOP3.LUT R5, R5, 0x1, RZ, 0x3c, !PT ;  /* 0x0000000105057812 */ /* 0x000fe200078e3cff */
[----:B------:R-:W5:Y:S01]  /*0ae0*/  LDCU.U8 UR26, c[0x0][0x620] ;  /* 0x0000c400ff1a77ac */ /* 0x000f620008000000 */
[----:B-1----:R-:W-:Y:S02]  /*0af0*/  UISETP.GE.AND UP0, UPT, UR7, UR23, UPT ;  /* 0x000000170700728c */ /* 0x002fe4000bf06270 */
[----:B---3--:R-:W-:Y:S01]  /*0b00*/  USHF.R.U32.HI UR5, URZ, UR6, UR5 ;  /* 0x00000006ff057299 */ /* 0x008fe20008011605 */
[----:B------:R-:W1:Y:S03]  /*0b10*/  LDCU.U8 UR6, c[0x0][0x615] ;  /* 0x0000c2a0ff0677ac */ /* 0x000e660008000000 */
[----:B------:R-:W-:Y:S01]  /*0b20*/  UIADD3 UR4, UPT, UPT, UR4, UR5, URZ ;  /* 0x0000000504047290 */ /* 0x000fe2000fffe0ff */
[----:B----4-:R-:W-:Y:S01]  /*0b30*/  UMOV UR8, UR18 ;  /* 0x0000001200087c82 */ /* 0x010fe20008000000 */
[----:B------:R-:W-:-:S02]  /*0b40*/  UMOV UR9, UR21 ;  /* 0x0000001500097c82 */ /* 0x000fc40008000000 */
[----:B-1----:R-:W-:Y:S01]  /*0b50*/  USHF.R.U32.HI UR6, URZ, UR6, UR4 ;  /* 0x00000006ff067299 */ /* 0x002fe20008011604 */
[----:B------:R1:W-:Y:S03]  /*0b60*/  UTMASTG.4D [UR8], [UR14], desc[URZ] ;  /* 0x0000ff080e0073b5 */ /* 0x0003e60008019000 */
[----:B------:R-:W-:Y:S01]  /*0b70*/  UIMAD.WIDE.U32 UR4, UR6, UR17, URZ ;  /* 0x00000011060472a5 */ /* 0x000fe2000f8e00ff */
[----:B------:R0:W-:Y:S06]  /*0b80*/  UTMACMDFLUSH ;  /* 0x00000000000079b7 */ /* 0x0001ec0000000000 */
[----:B------:R-:W-:Y:S01]  /*0b90*/  UMOV UR4, UR5 ;  /* 0x0000000500047c82 */ /* 0x000fe20008000000 */
[----:B------:R-:W-:-:S04]  /*0ba0*/  DEPBAR.LE SB0, 0x0 ;  /* 0x000080000000791a */ /* 0x000fc80000000000 */
[----:B-1----:R-:W-:Y:S01]  /*0bb0*/  UIADD3 UR12, UPT, UPT, UR6, -UR4, URZ ;  /* 0x80000004060c7290 */ /* 0x002fe2000fffe0ff */
[----:B------:R4:W-:Y:S03]  /*0bc0*/  SYNCS.ARRIVE.TRANS64.ART0 RZ, [UR13+0xa8], R4 ;  /* 0x0000a804ffff79a7 */ /* 0x0009e6000850000d */
[----:B-----5:R-:W-:Y:S01]  /*0bd0*/  USHF.R.U32.HI UR12, URZ, UR26, UR12 ;  /* 0x0000001aff0c7299 */ /* 0x020fe2000801160c */
[----:B------:R-:W1:Y:S03]  /*0be0*/  LDCU.U8 UR26, c[0x0][0x621] ;  /* 0x0000c420ff1a77ac */ /* 0x000e660008000000 */
[----:B------:R-:W-:Y:S02]  /*0bf0*/  UIADD3 UR12, UPT, UPT, UR4, UR12, URZ ;  /* 0x0000000c040c7290 */ /* 0x000fe4000fffe0ff */
[----:B------:R-:W-:-:S04]  /*0c00*/  UIADD3 UR4, UPT, UPT, -UR6, URZ, URZ ;  /* 0x000000ff06047290 */ /* 0x000fc8000fffe1ff */
[----:B------:R-:W-:Y:S02]  /*0c10*/  UIMAD UR10, UR24, UR4, UR7 ;  /* 0x00000004180a72a4 */ /* 0x000fe4000f8e0207 */
[----:B-1----:R-:W-:-:S04]  /*0c20*/  USHF.R.U32.HI UR12, URZ, UR26, UR12 ;  /* 0x0000001aff0c7299 */ /* 0x002fc8000801160c */
[----:B------:R-:W-:-:S04]  /*0c30*/  UIADD3 UR11, UPT, UPT, -UR12, URZ, URZ ;  /* 0x000000ff0c0b7290 */ /* 0x000fc8000fffe1ff */
[----:B------:R-:W-:Y:S01]  /*0c40*/  UIMAD UR11, UR16, UR11, UR6 ;  /* 0x0000000b100b72a4 */ /* 0x000fe2000f8e0206 */
[----:B----4-:R-:W-:Y:S11]  /*0c50*/  BRA.U !UP0, `(.L_x_7) ;  /* 0xfffffffd086c7547 */ /* 0x010ff6000b83ffff */
[----:B------:R-:W-:Y:S05]  /*0c60*/  BRA `(.L_x_5) ;  /* 0x0000002c00907947 */ /* 0x000fea0003800000 */
.L_x_123:
[----:B------:R-:W-:-:S08]  /*0c70*/  NOP ;  /* 0x0000000000007918 */ /* 0x000fd00000000000 */
[----:B------:R-:W1:-:S00]  /*0c80*/  USETMAXREG.DEALLOC.CTAPOOL 0x30 ;  /* 0x00000030000079c8 */ /* 0x000e4000080e0500 */
[----:B------:R-:W2:Y:S01]  /*0c90*/  S2UR UR9, SR_CgaCtaId ;  /* 0x00000000000979c3 */ /* 0x000ea20000008800 */
[----:B------:R-:W-:Y:S01]  /*0ca0*/  NOP ;  /* 0x0000000000007918 */ /* 0x000fe20000000000 */
[----:B------:R-:W-:Y:S02]  /*0cb0*/  UMOV UR4, 0x40 ;  /* 0x0000004000047882 */ /* 0x000fe40000000000 */
[----:B--2---:R-:W-:-:S09]  /*0cc0*/  ULEA UR4, UR9, UR4, 0x18 ;  /* 0x0000000409047291 */ /* 0x004fd2000f8ec0ff */
[----:B-1----:R-:W1:Y:S01]  /*0cd0*/  LDS.U8 R3, [UR4] ;  /* 0x00000004ff037984 */ /* 0x002e620008000000 */
[----:B------:R-:W-:Y:S02]  /*0ce0*/  UMOV UR4, 0x400 ;  /* 0x0000040000047882 */ /* 0x000fe40000000000 */
[----:B------:R-:W-:Y:S01]  /*0cf0*/  ULEA UR6, UR9, UR4, 0x18 ;  /* 0x0000000409067291 */ /* 0x000fe2000f8ec0ff */
[----:B-1----:R-:W-:-:S13]  /*0d00*/  ISETP.NE.AND P0, PT, R3, RZ, PT ;  /* 0x000000ff0300720c */ /* 0x002fda0003f05270 */
[----:B------:R-:W-:Y:S05]  /*0d10*/  @P0 BRA `(.L_x_8) ;  /* 0x00000000007c0947 */ /* 0x000fea0003800000 */
[----:B------:R-:W-:-:S13]  /*0d20*/  ELECT P0, URZ, PT ;  /* 0x0000000000ff782f */ /* 0x000fda0003800000 */
[----:B------:R-:W-:Y:S05]  /*0d30*/  @!P0 BRA `(.L_x_9) ;  /* 0x0000000000848947 */ /* 0x000fea0003800000 */
[----:B------:R-:W-:Y:S01]  /*0d40*/  UMOV UR4, 0x10 ;  /* 0x0000001000047882 */ /* 0x000fe20000000000 */
[----:B------:R-:W-:-:S04]  /*0d50*/  IMAD.MOV.U32 R4, RZ, RZ, 0xffff ;  /* 0x0000ffffff047424 */ /* 0x000fc800078e00ff */
[----:B------:R-:W-:Y:S04]  /*0d60*/  DEPBAR.LE SB1, 0x36 ;  /* 0x00009d800000791a */ /* 0x000fe80000000000 */
[----:B------:R-:W1:Y:S02]  /*0d70*/  UTCATOMSWS.FIND_AND_SET.ALIGN UP0, UR4, UR4 ;  /* 0x00000004000475e3 */ /* 0x000e640008000800 */
[----:B-1----:R-:W-:Y:S01]  /*0d80*/  PLOP3.LUT P0, PT, PT, PT, UP0, 0x80, 0x8 ;  /* 0x000000000008781c */ /* 0x002fe20003f0f008 */
[----:B------:R-:W-:-:S03]  /*0d90*/  IMAD.U32 R5, RZ, RZ, UR4 ;  /* 0x00000004ff057e24 */ /* 0x000fc6000f8e00ff */
[----:B------:R-:W-:-:S04]  /*0da0*/  SEL R3, RZ, 0xffffffff, !P0 ;  /* 0xffffffffff037807 */ /* 0x000fc80004000000 */
[----:B------:R-:W-:Y:S01]  /*0db0*/  ISETP.NE.AND P0, PT, R3, RZ, PT ;  /* 0x000000ff0300720c */ /* 0x000fe20003f05270 */
[----:B------:R-:W-:-:S12]  /*0dc0*/  IMAD.MOV.U32 R3, RZ, RZ, 0x1 ;  /* 0x00000001ff037424 */ /* 0x000fd800078e00ff */
[----:B------:R-:W-:Y:S05]  /*0dd0*/  @P0 BRA `(.L_x_10) ;  /* 0x0000000000240947 */ /* 0x000fea0003800000 */
.L_x_11:
[----:B------:R-:W-:Y:S05]  /*0de0*/  NANOSLEEP 0x64 ;  /* 0x000000640000795d */ /* 0x000fea0003800000 */
[----:B------:R-:W-:-:S05]  /*0df0*/  UMOV UR4, 0x10 ;  /* 0x0000001000047882 */ /* 0x000fca0000000000 */
[----:B------:R-:W-:Y:S04]  /*0e00*/  DEPBAR.LE SB1, 0x36 ;  /* 0x00009d800000791a */ /* 0x000fe80000000000 */
[----:B------:R-:W1:Y:S02]  /*0e10*/  UTCATOMSWS.FIND_AND_SET.ALIGN UP0, UR4, UR4 ;  /* 0x00000004000475e3 */ /* 0x000e640008000800 */
[----:B-1----:R-:W-:-:S04]  /*0e20*/  PLOP3.LUT P0, PT, PT, PT, UP0, 0x80, 0x8 ;  /* 0x000000000008781c */ /* 0x002fc80003f0f008 */
[----:B------:R-:W-:-:S04]  /*0e30*/  SEL R5, RZ, 0xffffffff, !P0 ;  /* 0xffffffffff057807 */ /* 0x000fc80004000000 */
[----:B------:R-:W-:Y:S01]  /*0e40*/  ISETP.NE.AND P0, PT, R5, RZ, PT ;  /* 0x000000ff0500720c */ /* 0x000fe20003f05270 */
[----:B------:R-:W-:-:S12]  /*0e50*/  IMAD.U32 R5, RZ, RZ, UR4 ;  /* 0x00000004ff057e24 */ /* 0x000fd8000f8e00ff */
[----:B------:R-:W-:Y:S05]  /*0e60*/  @!P0 BRA `(.L_x_11) ;  /* 0xfffffffc00dc8947 */ /* 0x000fea000383ffff */
.L_x_10:
[C---:B------:R-:W-:Y:S01]  /*0e70*/  VIADD R6, R5.reuse, 0x10 ;  /* 0x0000001005067836 */ /* 0x040fe20000000000 */
[----:B------:R-:W-:Y:S01]  /*0e80*/  UMOV UR4, 0x50 ;  /* 0x0000005000047882 */ /* 0x000fe20000000000 */
[----:B------:R-:W-:Y:S01]  /*0e90*/  SHF.L.U32 R4, R4, R5, RZ ;  /* 0x0000000504047219 */ /* 0x000fe200000006ff */
[----:B------:R-:W-:Y:S01]  /*0ea0*/  ULEA UR4, UR9, UR4, 0x18 ;  /* 0x0000000409047291 */ /* 0x000fe2000f8ec0ff */
[----:B------:R-:W-:Y:S01]  /*0eb0*/  IMAD.SHL.U32 R5, R5, 0x20, RZ ;  /* 0x0000002005057824 */ /* 0x000fe200078e00ff */
[----:B------:R-:W-:-:S04]  /*0ec0*/  SHF.L.U32 R3, R3, R6, RZ ;  /* 0x0000000603037219 */ /* 0x000fc800000006ff */
[----:B------:R-:W-:-:S05]  /*0ed0*/  LOP3.LUT R3, R3, R4, RZ, 0xfc, !PT ;  /* 0x0000000403037212 */ /* 0x000fca00078efcff */
[----:B------:R1:W-:Y:S04]  /*0ee0*/  ATOMS.OR RZ, [UR4], R3 ;  /* 0x00000003ffff798c */ /* 0x0003e8000b000004 */
[----:B------:R1:W-:Y:S01]  /*0ef0*/  STS [UR6+0xd8], R5 ;  /* 0x0000d805ff007988 */ /* 0x0003e20008000806 */
[----:B------:R-:W-:Y:S05]  /*0f00*/  BRA `(.L_x_9) ;  /* 0x0000000000107947 */ /* 0x000fea0003800000 */
.L_x_8:
[----:B------:R-:W-:Y:S02]  /*0f10*/  MOV R3, 0xffffffff ;  /* 0xffffffff00037802 */ /* 0x000fe40000000f00 */
[----:B------:R-:W-:-:S03]  /*0f20*/  MOV R4, 0xf50 ;  /* 0x00000f5000047802 */ /* 0x000fc60000000f00 */
[----:B------:R1:W-:Y:S04]  /*0f30*/  STS [UR6+0xd8], R3 ;  /* 0x0000d803ff007988 */ /* 0x0003e80008000806 */
[----:B-1----:R-:W-:Y:S05]  /*0f40*/  CALL.REL.NOINC `($__internal_1_$__cuda_sm10x_tcgen05_guardrail_trap_phase_invalid_during_alloc) ;  /* 0x0000009c003c7944 */ /* 0x002fea0003c00000 */
.L_x_9:
[----:B------:R-:W-:Y:S05]  /*0f50*/  WARPSYNC.ALL ;  /* 0x0000000000007948 */ /* 0x000fea0003800000 */
[----:B------:R-:W-:Y:S01]  /*0f60*/  NOP ;  /* 0x0000000000007918 */ /* 0x000fe20000000000 */
[----:B------:R-:W2:Y:S08]  /*0f70*/  S2UR UR21, SR_CgaCtaId ;  /* 0x00000000001579c3 */ /* 0x000eb00000008800 */
[----:B------:R-:W-:Y:S06]  /*0f80*/  BAR.SYNC.DEFER_BLOCKING 0x2, 0x120 ;  /* 0x0084800000007b1d */ /* 0x000fec0000010000 */
[----:B------:R-:W-:Y:S01]  /*0f90*/  UMOV UR4, 0x400 ;  /* 0x0000040000047882 */ /* 0x000fe20000000000 */
[----:B------:R-:W3:Y:S01]  /*0fa0*/  LDCU UR8, c[0x0][0x38c] ;  /* 0x00007180ff0877ac */ /* 0x000ee20008000800 */
[----:B------:R-:W4:Y:S01]  /*0fb0*/  LDCU UR10, c[0x0][0x624] ;  /* 0x0000c480ff0a77ac */ /* 0x000f220008000800 */
[----:B--2---:R-:W-:-:S02]  /*0fc0*/  ULEA UR21, UR21, UR4, 0x18 ;  /* 0x0000000415157291 */ /* 0x004fc4000f8ec0ff */
[----:B---3--:R-:W-:Y:S02]  /*0fd0*/  UIADD3 UR7, UPT, UPT, UR8, -0x1, URZ ;  /* 0xffffffff08077890 */ /* 0x008fe4000fffe0ff */
[----:B------:R-:W-:Y:S02]  /*0fe0*/  UIADD3 UR4, UPT, UPT, UR21, 0x8800, URZ ;  /* 0x0000880015047890 */ /* 0x000fe4000fffe0ff */
[----:B------:R-:W-:Y:S02]  /*0ff0*/  USHF.R.S32.HI UR5, URZ, 0x1f, UR7 ;  /* 0x0000001fff057899 */ /* 0x000fe40008011407 */
[----:B------:R-:W-:Y:S01]  /*1000*/  USHF.R.U32.HI UR4, URZ, 0x4, UR4 ;  /* 0x00000004ff047899 */ /* 0x000fe20008011604 */
[----:B------:R-:W2:Y:S01]  /*1010*/  LDS R4, [UR21+0xd8] ;  /* 0x0000d815ff047984 */ /* 0x000ea20008000800 */
[----:B------:R-:W-:Y:S02]  /*1020*/  UISETP.GT.AND UP0, UPT, UR8, URZ, UPT ;  /* 0x000000ff0800728c */ /* 0x000fe4000bf04270 */
[----:B------:R-:W-:-:S02]  /*1030*/  ULOP3.LUT UR4, UR4, 0x3fc0, URZ, 0xc0, !UPT ;  /* 0x00003fc004047892 */ /* 0x000fc4000f8ec0ff */
[----:B------:R-:W-:Y:S02]  /*1040*/  ULEA.HI UR5, UR5, UR7, URZ, 0x7 ;  /* 0x0000000705057291 */ /* 0x000fe4000f8f38ff */
[----:B------:R-:W-:Y:S02]  /*1050*/  ULOP3.LUT UR4, UR4, 0x10000, URZ, 0xfc, !UPT ;  /* 0x0001000004047892 */ /* 0x000fe4000f8efcff */
[----:B------:R-:W-:-:S04]  /*1060*/  USHF.R.S32.HI UR40, URZ, 0x7, UR5 ;  /* 0x00000007ff287899 */ /* 0x000fc80008011405 */
[----:B-1----:R-:W-:Y:S01]  /*1070*/  IMAD.U32 R3, RZ, RZ, UR4 ;  /* 0x00000004ff037e24 */ /* 0x002fe2000f8e00ff */
[----:B------:R-:W-:-:S04]  /*1080*/  UIADD3 UR4, UPT, UPT, -UR8, URZ, URZ ;  /* 0x000000ff08047290 */ /* 0x000fc8000fffe1ff */
[----:B------:R-:W-:Y:S01]  /*1090*/  USHF.R.S32.HI UR4, URZ, 0x1f, UR4 ;  /* 0x0000001fff047899 */ /* 0x000fe20008011404 */
[----:B------:R-:W1:Y:S03]  /*10a0*/  SHFL.IDX PT, R3, R3, RZ, 0x1f ;  /* 0x00001fff03037589 */ /* 0x000e6600000e0000 */
[----:B------:R-:W-:-:S04]  /*10b0*/  ULEA.HI UR4, UR4, -UR8, URZ, 0x7 ;  /* 0x8000000804047291 */ /* 0x000fc8000f8f38ff */
[----:B------:R-:W-:-:S04]  /*10c0*/  USHF.R.S32.HI UR4, URZ, 0x7, UR4 ;  /* 0x00000007ff047899 */ /* 0x000fc80008011404 */
[----:B------:R-:W-:Y:S02]  /*10d0*/  @!UP0 ULOP3.LUT UR40, URZ, UR4, URZ, 0x33, !UPT ;  /* 0x00000004ff288292 */ /* 0x000fe4000f8e33ff */
[----:B----4-:R-:W-:Y:S01]  /*10e0*/  UISETP.GE.AND UP0, UPT, UR76, UR10, UPT ;  /* 0x0000000a4c00728c */ /* 0x010fe2000bf06270 */
[----:B--2---:R-:W-:Y:S02]  /*10f0*/  R2UR UR5, R4 ;  /* 0x00000000040572ca */ /* 0x004fe400000e0000 */
[----:B-1----:R-:W-:-:S11]  /*1100*/  R2UR UR38, R3 ;  /* 0x00000000032672ca */ /* 0x002fd600000e0000 */
[----:B------:R-:W-:Y:S01]  /*1110*/  IMAD.U32 R15, RZ, RZ, UR5 ;  /* 0x00000005ff0f7e24 */ /* 0x000fe2000f8e00ff */
[----:B------:R-:W-:Y:S06]  /*1120*/  BRA.U UP0, `(.L_x_12) ;  /* 0x00000015001c7547 */ /* 0x000fec000b800000 */
[----:B------:R-:W1:Y:S01]  /*1130*/  LDCU UR4, c[0x0][0x370] ;  /* 0x00006e00ff0477ac */ /* 0x000e620008000800 */
[----:B------:R-:W-:Y:S02]  /*1140*/  UIADD3 UR36, UPT, UPT, UR38, 0x2, URZ ;  /* 0x0000000226247890 */ /* 0x000fe4000fffe0ff */
[----:B------:R-:W-:Y:S02]  /*1150*/  UIADD3 UR34, UPT, UPT, UR38, 0x4, URZ ;  /* 0x0000000426227890 */ /* 0x000fe4000fffe0ff */
[----:B------:R-:W-:Y:S02]  /*1160*/  UIADD3 UR32, UPT, UPT, UR38, 0x6, URZ ;  /* 0x0000000626207890 */ /* 0x000fe4000fffe0ff */
[----:B------:R-:W-:Y:S02]  /*1170*/  UIADD3 UR30, UPT, UPT, UR38, 0x400, URZ ;  /* 0x00000400261e7890 */ /* 0x000fe4000fffe0ff */
[----:B------:R-:W-:Y:S02]  /*1180*/  UIADD3 UR28, UPT, UPT, UR38, 0x402, URZ ;  /* 0x00000402261c7890 */ /* 0x000fe4000fffe0ff */
[----:B------:R-:W-:-:S02]  /*1190*/  UIADD3 UR26, UPT, UPT, UR38, 0x404, URZ ;  /* 0x00000404261a7890 */ /* 0x000fc4000fffe0ff */
[----:B------:R-:W-:Y:S01]  /*11a0*/  UIADD3 UR24, UPT, UPT, UR38, 0x406, URZ ;  /* 0x0000040626187890 */ /* 0x000fe2000fffe0ff */
[----:B-1----:R-:W-:Y:S01]  /*11b0*/  MOV R14, UR4 ;  /* 0x00000004000e7c02 */ /* 0x002fe20008000f00 */
[----:B------:R-:W-:Y:S01]  /*11c0*/  UIADD3 UR4, UPT, UPT, UR21, 0x60, URZ ;  /* 0x0000006015047890 */ /* 0x000fe2000fffe0ff */
[----:B------:R-:W-:Y:S01]  /*11d0*/  UMOV UR13, URZ ;  /* 0x000000ff000d7c82 */ /* 0x000fe20008000000 */
[----:B------:R-:W-:Y:S01]  /*11e0*/  UMOV UR43, UR76 ;  /* 0x0000004c002b7c82 */ /* 0x000fe20008000000 */
[----:B------:R-:W-:Y:S01]  /*11f0*/  UMOV UR16, URZ ;  /* 0x000000ff00107c82 */ /* 0x000fe20008000000 */
[----:B------:R-:W-:Y:S02]  /*1200*/  UMOV UR23, URZ ;  /* 0x000000ff00177c82 */ /* 0x000fe40008000000 */
[----:B------:R-:W-:Y:S01]  /*1210*/  MOV R3, UR4 ;  /* 0x0000000400037c02 */ /* 0x000fe20008000f00 */
[----:B------:R-:W-:Y:S01]  /*1220*/  UIADD3 UR4, UPT, UPT, UR21, 0x8, URZ ;  /* 0x0000000815047890 */ /* 0x000fe2000fffe0ff */
[----:B------:R-:W-:Y:S01]  /*1230*/  UMOV UR42, URZ ;  /* 0x000000ff002a7c82 */ /* 0x000fe20008000000 */
[----:B------:R-:W-:Y:S01]  /*1240*/  UMOV UR74, 0x0 ;  /* 0x00000000004a7882 */ /* 0x000fe20000000000 */
[----:B------:R-:W-:Y:S01]  /*1250*/  UMOV UR75, 0x8210010 ;  /* 0x08210010004b7882 */ /* 0x000fe20000000000 */
[----:B------:R-:W-:-:S02]  /*1260*/  UMOV UR72, 0x0 ;  /* 0x0000000000487882 */ /* 0x000fc40000000000 */
[----:B------:R-:W-:Y:S01]  /*1270*/  MOV R3, UR4 ;  /* 0x0000000400037c02 */ /* 0x000fe20008000f00 */
[----:B------:R-:W-:Y:S01]  /*1280*/  UMOV UR73, 0x8210010 ;  /* 0x0821001000497882 */ /* 0x000fe20000000000 */
        /* <DEDUP_REMOVED lines=20> */
[----:B------:R-:W-:Y:S01]  /*13d0*/  UIADD3 UR41, UPT, UPT, UR21, 0x60, URZ ;  /* 0x0000006015297890 */ /* 0x000fe2000fffe0ff */
[----:B------:R-:W-:Y:S01]  /*13e0*/  UMOV UR39, 0x40004040 ;  /* 0x4000404000277882 */ /* 0x000fe20000000000 */
[----:B------:R-:W-:Y:S01]  /*13f0*/  UIADD3 UR77, UPT, UPT, UR21, 0x80, URZ ;  /* 0x00000080154d7890 */ /* 0x000fe2000fffe0ff */
        /* <DEDUP_REMOVED lines=14> */
[----:B------:R-:W-:-:S05]  /*14e0*/  UMOV UR45, 0x8200010 ;  /* 0x08200010002d7882 */ /* 0x000fca0000000000 */
.L_x_24:
[----:B---3--:R-:W-:-:S06]  /*14f0*/  USHF.L.U32 UR4, UR42, 0x1f, URZ ;  /* 0x0000001f2a047899 */ /* 0x008fcc00080006ff */
[----:B------:R-:W-:-:S04]  /*1500*/  MOV R3, UR4 ;  /* 0x0000000400037c02 */ /* 0x000fc80008000f00 */
[----:B------:R-:W1:Y:S02]  /*1510*/  SYNCS.PHASECHK.TRANS64.TRYWAIT P0, [UR21], R3 ;  /* 0x00000003ff0075a7 */ /* 0x000e640008001115 */
[----:B-1----:R-:W-:Y:S05]  /*1520*/  @!P0 BRA `(.L_x_13) ;  /* 0x0000008800a08947 */ /* 0x002fea0003800000 */
.L_x_64:
[----:B------:R-:W-:Y:S02]  /*1530*/  USHF.L.U32 UR4, UR13, 0x1f, URZ ;  /* 0x0000001f0d047899 */ /* 0x000fe400080006ff */
[----:B------:R-:W-:-:S04]  /*1540*/  ULEA UR12, UR16, UR21, 0x3 ;  /* 0x00000015100c7291 */ /* 0x000fc8000f8e18ff */
[----:B-1----:R-:W-:-:S05]  /*1550*/  MOV R3, UR4 ;  /* 0x0000000400037c02 */ /* 0x002fca0008000f00 */
[----:B------:R-:W1:Y:S02]  /*1560*/  SYNCS.PHASECHK.TRANS64.TRYWAIT P0, [UR12+0x10], R3 ;  /* 0x00001003ff0075a7 */ /* 0x000e64000800110c */
[----:B-1----:R-:W-:Y:S05]  /*1570*/  @!P0 BRA `(.L_x_14) ;  /* 0x0000008800ac8947 */ /* 0x002fea0003800000 */
.L_x_66:
[----:B------:R-:W-:Y:S01]  /*1580*/  ULEA UR10, UR16, UR21, 0xf ;  /* 0x00000015100a7291 */ /* 0x000fe2000f8e78ff */
[----:B-1----:R-:W-:Y:S01]  /*1590*/  IMAD.MOV.U32 R3, RZ, RZ, RZ ;  /* 0x000000ffff037224 */ /* 0x002fe200078e00ff */
[----:B------:R-:W-:Y:S01]  /*15a0*/  UMOV UR14, 0x0 ;  /* 0x00000000000e7882 */ /* 0x000fe20000000000 */
[----:B------:R-:W-:Y:S01]  /*15b0*/  UMOV UR15, 0x8200010 ;  /* 0x08200010000f7882 */ /* 0x000fe20000000000 */
[----:B------:R-:W-:Y:S02]  /*15c0*/  UIADD3 UR10, UPT, UPT, UR10, 0x10800, URZ ;  /* 0x000108000a0a7890 */ /* 0x000fe4000fffe0ff */
[----:B------:R-:W-:Y:S01]  /*15d0*/  R2UR UR6, R3 ;  /* 0x00000000030672ca */ /* 0x000fe200000e0000 */
[----:B------:R-:W-:Y:S01]  /*15e0*/  UMOV UR11, 0x40004040 ;  /* 0x40004040000b7882 */ /* 0x000fe20000000000 */
[----:B------:R-:W-:Y:S01]  /*15f0*/  USHF.R.U32.HI UR10, URZ, 0x4, UR10 ;  /* 0x00000004ff0a7899 */ /* 0x000fe2000801160a */
[----:B------:R-:W-:Y:S01]  /*1600*/  UMOV UR18, 0x0 ;  /* 0x0000000000127882 */ /* 0x000fe20000000000 */
[----:B------:R-:W-:-:S02]  /*1610*/  UMOV UR19, 0x8200010 ;  /* 0x0820001000137882 */ /* 0x000fc40000000000 */
[----:B------:R-:W-:Y:S01]  /*1620*/  ULOP3.LUT UR10, UR10, 0x3fc0, URZ, 0xc0, !UPT ;  /* 0x00003fc00a0a7892 */ /* 0x000fe2000f8ec0ff */
[----:B------:R-:W-:Y:S01]  /*1630*/  UMOV UR5, 0x40004040 ;  /* 0x4000404000057882 */ /* 0x000fe20000000000 */
[----:B------:R-:W-:Y:S02]  /*1640*/  UMOV UR9, 0x40004040 ;  /* 0x4000404000097882 */ /* 0x000fe40000000000 */
[----:B------:R-:W-:Y:S01]  /*1650*/  ULOP3.LUT UR10, UR10, 0x10000, URZ, 0xfc, !UPT ;  /* 0x000100000a0a7892 */ /* 0x000fe2000f8efcff */
[----:B------:R-:W-:Y:S01]  /*1660*/  UMOV UR7, 0x40004040 ;  /* 0x4000404000077882 */ /* 0x000fe20000000000 */
[----:B------:R-:W-:Y:S02]  /*1670*/  UIADD3 UR17, UPT, UPT, UR21, 0x60, URZ ;  /* 0x0000006015117890 */ /* 0x000fe4000fffe0ff */
[----:B------:R-:W-:Y:S02]  /*1680*/  UIADD3 UR4, UPT, UPT, UR10, 0x2, URZ ;  /* 0x000000020a047890 */ /* 0x000fe4000fffe0ff */
[----:B------:R-:W-:-:S03]  /*1690*/  UIADD3 UR8, UPT, UPT, UR10, 0x4, URZ ;  /* 0x000000040a087890 */ /* 0x000fc6000fffe0ff */
[----:B------:R1:W-:Y:S01]  /*16a0*/  UTCHMMA gdesc[UR38], gdesc[UR10], tmem[UR6], tmem[UR14], idesc[UR15], !UPT ;  /* 0x00ff0e0a260075ea */ /* 0x0003e2000f800006 */
[----:B------:R-:W-:Y:S02]  /*16b0*/  UIADD3 UR12, UPT, UPT, UR12, 0x38, URZ ;  /* 0x000000380c0c7890 */ /* 0x000fe4000fffe0ff */
[----:B------:R-:W-:-:S04]  /*16c0*/  UIADD3 UR16, UPT, UPT, UR16, 0x1, URZ ;  /* 0x0000000110107890 */ /* 0x000fc8000fffe0ff */
[----:B------:R-:W-:-:S04]  /*16d0*/  UISETP.NE.AND UP0, UPT, UR16, 0x5, UPT ;  /* 0x000000051000788c */ /* 0x000fc8000bf05270 */
[----:B------:R-:W-:Y:S02]  /*16e0*/  USEL UR20, URZ, 0x1, UP0 ;  /* 0x00000001ff147887 */ /* 0x000fe40008000000 */
[----:B------:R-:W-:Y:S02]  /*16f0*/  USEL UR16, UR16, URZ, UP0 ;  /* 0x000000ff10107287 */ /* 0x000fe40008000000 */
[----:B------:R-:W-:Y:S02]  /*1700*/  UISETP.GE.AND UP0, UPT, UR40, 0x1, UPT ;  /* 0x000000012800788c */ /* 0x000fe4000bf06270 */
[----:B------:R-:W-:Y:S01]  /*1710*/  ULOP3.LUT UR20, UR13, UR20, URZ, 0x3c, !UPT ;  /* 0x000000140d147292 */ /* 0x000fe2000f8e3cff */
[C---:B-1----:R-:W-:Y:S01]  /*1720*/  R2UR UR15, R3.reuse ;  /* 0x00000000030f72ca */ /* 0x042fe200000e0000 */
[----:B------:R-:W-:Y:S01]  /*1730*/  UIADD3 UR6, UPT, UPT, UR10, 0x6, URZ ;  /* 0x000000060a067890 */ /* 0x000fe2000fffe0ff */
[C---:B------:R-:W-:Y:S02]  /*1740*/  R2UR UR14, R3.reuse ;  /* 0x00000000030e72ca */ /* 0x040fe400000e0000 */
[----:B------:R-:W-:-:S09]  /*1750*/  R2UR UR11, R3 ;  /* 0x00000000030b72ca */ /* 0x000fd200000e0000 */
[----:B------:R1:W-:Y:S02]  /*1760*/  UTCHMMA gdesc[UR36], gdesc[UR4], tmem[UR15], tmem[UR18], idesc[UR19], UPT ;  /* 0x00ff1204240075ea */ /* 0x0003e4000b80000f */
[----:B------:R2:W-:Y:S02]  /*1770*/  UTCHMMA gdesc[UR34], gdesc[UR8], tmem[UR14], tmem[UR18], idesc[UR19], UPT ;  /* 0x00ff1208220075ea */ /* 0x0005e4000b80000e */
[----:B------:R3:W-:Y:S01]  /*1780*/  UTCHMMA gdesc[UR32], gdesc[UR6], tmem[UR11], tmem[UR18], idesc[UR19], UPT ;  /* 0x00ff1206200075ea */ /* 0x0007e2000b80000b */
[----:B-1----:R-:W-:Y:S02]  /*1790*/  UIADD3 UR4, UPT, UPT, UR10, 0x400, URZ ;  /* 0x000004000a047890 */ /* 0x002fe4000fffe0ff */
[----:B--2---:R-:W-:Y:S02]  /*17a0*/  UIADD3 UR8, UPT, UPT, UR10, 0x402, URZ ;  /* 0x000004020a087890 */ /* 0x004fe4000fffe0ff */
[----:B---3--:R-:W-:-:S05]  /*17b0*/  UIADD3 UR6, UPT, UPT, UR10, 0x404, URZ ;  /* 0x000004040a067890 */ /* 0x008fca000fffe0ff */
[----:B------:R1:W-:Y:S02]  /*17c0*/  UTCHMMA gdesc[UR30], gdesc[UR4], tmem[UR15], tmem[UR18], idesc[UR19], UPT ;  /* 0x00ff12041e0075ea */ /* 0x0003e4000b80000f */
[----:B------:R-:W-:Y:S02]  /*17d0*/  UTCHMMA gdesc[UR28], gdesc[UR8], tmem[UR14], tmem[UR18], idesc[UR19], UPT ;  /* 0x00ff12081c0075ea */ /* 0x000fe4000b80000e */
[----:B------:R2:W-:Y:S01]  /*17e0*/  UTCHMMA gdesc[UR26], gdesc[UR6], tmem[UR11], tmem[UR18], idesc[UR19], UPT ;  /* 0x00ff12061a0075ea */ /* 0x0005e2000b80000b */
[----:B-1----:R-:W-:Y:S01]  /*17f0*/  UIADD3 UR4, UPT, UPT, UR10, 0x406, URZ ;  /* 0x000004060a047890 */ /* 0x002fe2000fffe0ff */
[----:B------:R-:W-:Y:S01]  /*1800*/  R2UR UR10, R3 ;  /* 0x00000000030a72ca */ /* 0x000fe200000e0000 */
[----:B--2---:R-:W-:-:S12]  /*1810*/  UMOV UR6, URZ ;  /* 0x000000ff00067c82 */ /* 0x004fd80008000000 */
[----:B------:R1:W-:Y:S01]  /*1820*/  UTCHMMA gdesc[UR24], gdesc[UR4], tmem[UR10], tmem[UR18], idesc[UR19], UPT ;  /* 0x00ff1204180075ea */ /* 0x0003e2000b80000a */
[----:B------:R1:W-:Y:S01]  /*1830*/  UTCBAR [UR17], URZ ;  /* 0x000000ff110073e9 */ /* 0x0003e200080000ff */
[----:B------:R1:W-:Y:S01]  /*1840*/  UTCBAR [UR12], URZ ;  /* 0x000000ff0c0073e9 */ /* 0x0003e200080000ff */
[----:B------:R-:W-:Y:S05]  /*1850*/  BRA.U !UP0, `(.L_x_15) ;  /* 0x0000000908007547 */ /* 0x000fea000b800000 */
[----:B------:R-:W-:Y:S01]  /*1860*/  IMAD.MOV.U32 R10, RZ, RZ, RZ ;  /* 0x000000ffff0a7224 */ /* 0x000fe200078e00ff */
[----:B------:R-:W-:Y:S02]  /*1870*/  CS2R R8, SRZ ;  /* 0x0000000000087805 */ /* 0x000fe4000001ff00 */
[----:B------:R-:W-:Y:S02]  /*1880*/  CS2R R6, SRZ ;  /* 0x0000000000067805 */ /* 0x000fe4000001ff00 */
[----:B------:R-:W-:Y:S01]  /*1890*/  CS2R R4, SRZ ;  /* 0x0000000000047805 */ /* 0x000fe2000001ff00 */
[----:B------:R-:W-:Y:S01]  /*18a0*/  IMAD.MOV.U32 R3, RZ, RZ, RZ ;  /* 0x000000ffff037224 */ /* 0x000fe200078e00ff */
[----:B------:R-:W-:Y:S01]  /*18b0*/  UMOV UR6, URZ ;  /* 0x000000ff00067c82 */ /* 0x000fe20008000000 */
[----:B------:R-:W-:-:S05]  /*18c0*/  UMOV UR22, URZ ;  /* 0x000000ff00167c82 */ /* 0x000fca0008000000 */
.L_x_20:
[----:B-1---5:R-:W-:Y:S02]  /*18d0*/  USHF.L.U32 UR4, UR20, 0x1f, URZ ;  /* 0x0000001f14047899 */ /* 0x022fe400080006ff */
[----:B------:R-:W-:Y:S02]  /*18e0*/  ULEA UR15, UR16, UR21, 0x3 ;  /* 0x00000015100f7291 */ /* 0x000fe4000f8e18ff */
[----:B------:R-:W-:Y:S02]  /*18f0*/  UISETP.NE.U32.AND UP0, UPT, UR6, URZ, UPT ;  /* 0x000000ff0600728c */ /* 0x000fe4000bf05070 */
[----:B------:R-:W-:Y:S05]  /*1900*/  MOV R11, UR4 ;  /* 0x00000004000b7c02 */ /* 0x000fea0008000f00 */
[----:B------:R-:W1:Y:S02]  /*1910*/  SYNCS.PHASECHK.TRANS64.TRYWAIT P0, [UR15+0x10], R11 ;  /* 0x0000100bff0075a7 */ /* 0x000e64000800110f */
[----:B-1----:R-:W-:Y:S05]  /*1920*/  @!P0 BRA `(.L_x_16) ;  /* 0x0000008400e08947 */ /* 0x002fea0003800000 */
.L_x_68:
[----:B------:R-:W-:Y:S01]  /*1930*/  USHF.L.U32 UR9, UR23, 0x1f, URZ ;  /* 0x0000001f17097899 */ /* 0x000fe200080006ff */
[----:B------:R-:W-:Y:S01]  /*1940*/  HFMA2 R12, -RZ, RZ, 0, 3.814697265625e-06 ;  /* 0x00000040ff0c7431 */ /* 0x000fe200000001ff */
[----:B------:R-:W-:Y:S01]  /*1950*/  ULEA UR4, UR16, UR21, 0xf ;  /* 0x0000001510047291 */ /* 0x000fe2000f8e78ff */
[----:B-1----:R-:W-:Y:S03]  /*1960*/  MOV R11, 0x100 ;  /* 0x00000100000b7802 */ /* 0x002fe60000000f00 */
[----:B------:R-:W-:Y:S01]  /*1970*/  MOV R13, UR9 ;  /* 0x00000009000d7c02 */ /* 0x000fe20008000f00 */
[----:B------:R-:W-:Y:S03]  /*1980*/  UIADD3 UR4, UPT, UPT, UR4, 0x10800, URZ ;  /* 0x0001080004047890 */ /* 0x000fe6000fffe0ff */
[----:B------:R-:W1:Y:S01]  /*1990*/  SYNCS.PHASECHK.TRANS64.TRYWAIT P0, [UR21+0x68], R13 ;  /* 0x0000680dff0075a7 */ /* 0x000e620008001115 */
[----:B------:R-:W-:Y:S04]  /*19a0*/  USHF.R.U32.HI UR4, URZ, 0x4, UR4 ;  /* 0x00000004ff047899 */ /* 0x000fe80008011604 */
[----:B------:R-:W-:Y:S04]  /*19b0*/  ULOP3.LUT UR4, UR4, 0x3fc0, URZ, 0xc0, !UPT ;  /* 0x00003fc004047892 */ /* 0x000fe8000f8ec0ff */
[----:B------:R-:W-:Y:S01]  /*19c0*/  ULOP3.LUT UR8, UR4, 0x4000000, URZ, 0xfc, !UPT ;  /* 0x0400000004087892 */ /* 0x000fe2000f8efcff */
[----:B-1----:R-:W-:Y:S11]  /*19d0*/  @!P0 BRA `(.L_x_17) ;  /* 0x0000008400d48947 */ /* 0x002ff60003800000 */
.L_x_70:
[----:B------:R-:W-:Y:S01]  /*19e0*/  R2UR UR12, R12 ;  /* 0x000000000c0c72ca */ /* 0x000fe200000e0000 */
[----:B-1----:R-:W-:Y:S01]  /*19f0*/  IMAD.U32 R13, RZ, RZ, UR9 ;  /* 0x00000009ff0d7e24 */ /* 0x002fe2000f8e00ff */
[----:B------:R-:W-:Y:S01]  /*1a00*/  R2UR UR13, R11 ;  /* 0x000000000b0d72ca */ /* 0x000fe200000e0000 */
[----:B------:R-:W-:Y:S01]  /*1a10*/  IMAD.MOV.U32 R12, RZ, RZ, 0x48 ;  /* 0x00000048ff0c7424 */ /* 0x000fe200078e00ff */
[----:B------:R-:W-:Y:S01]  /*1a20*/  UIADD3 UR4, UPT, UPT, UR8, 0x80, URZ ;  /* 0x0000008008047890 */ /* 0x000fe2000fffe0ff */
[----:B------:R-:W-:Y:S01]  /*1a30*/  IMAD.MOV.U32 R11, RZ, RZ, 0x100 ;  /* 0x00000100ff0b7424 */ /* 0x000fe200078e00ff */
[----:B------:R-:W-:Y:S01]  /*1a40*/  UMOV UR6, UR8 ;  /* 0x0000000800067c82 */ /* 0x000fe20008000000 */
[----:B------:R-:W-:Y:S01]  /*1a50*/  UMOV UR7, 0x40004040 ;  /* 0x4000404000077882 */ /* 0x000fe20000000000 */
[----:B------:R-:W-:Y:S01]  /*1a60*/  R2UR UR11, R12 ;  /* 0x000000000c0b72ca */ /* 0x000fe200000e0000 */
[----:B------:R-:W-:Y:S01]  /*1a70*/  UMOV UR5, 0x40004040 ;  /* 0x4000404000057882 */ /* 0x000fe20000000000 */
[C---:B------:R-:W-:Y:S01]  /*1a80*/  R2UR UR14, R11.reuse ;  /* 0x000000000b0e72ca */ /* 0x040fe200000e0000 */
[----:B------:R-:W-:Y:S04]  /*1a90*/  IMAD.MOV.U32 R12, RZ, RZ, 0x50 ;  /* 0x00000050ff0c7424 */ /* 0x000fe800078e00ff */
[----:B------:R1:W-:Y:S01]  /*1aa0*/  UTCHMMA tmem[UR12], gdesc[UR6], tmem[UR13], tmem[UR74], idesc[UR75], UP0 ;  /* 0x00ff4a060c0079ea */ /* 0x0003e2000800000d */
[----:B------:R-:W-:Y:S01]  /*1ab0*/  R2UR UR10, R12 ;  /* 0x000000000c0a72ca */ /* 0x000fe200000e0000 */
[----:B------:R-:W-:Y:S06]  /*1ac0*/  IMAD.MOV.U32 R12, RZ, RZ, 0x58 ;  /* 0x00000058ff0c7424 */ /* 0x000fec00078e00ff */
[----:B------:R2:W-:Y:S01]  /*1ad0*/  UTCHMMA tmem[UR11], gdesc[UR4], tmem[UR14], tmem[UR72], idesc[UR73], UPT ;  /* 0x00ff48040b0079ea */ /* 0x0005e2000b80000e */
[C---:B-1----:R-:W-:Y:S01]  /*1ae0*/  R2UR UR13, R11.reuse ;  /* 0x000000000b0d72ca */ /* 0x042fe200000e0000 */
[----:B------:R-:W-:Y:S01]  /*1af0*/  UIADD3 UR6, UPT, UPT, UR8, 0x100, URZ ;  /* 0x0000010008067890 */ /* 0x000fe2000fffe0ff */
[----:B------:R-:W-:Y:S01]  /*1b00*/  R2UR UR12, R12 ;  /* 0x000000000c0c72ca */ /* 0x000fe200000e0000 */
[----:B------:R-:W-:Y:S01]  /*1b10*/  IMAD.MOV.U32 R12, RZ, RZ, 0x60 ;  /* 0x00000060ff0c7424 */ /* 0x000fe200078e00ff */
[----:B--2---:R-:W-:Y:S04]  /*1b20*/  UIADD3 UR4, UPT, UPT, UR8, 0x180, URZ ;  /* 0x0000018008047890 */ /* 0x004fe8000fffe0ff */
[----:B------:R-:W-:Y:S01]  /*1b30*/  R2UR UR11, R12 ;  /* 0x000000000c0b72ca */ /* 0x000fe200000e0000 */
[----:B------:R-:W-:Y:S04]  /*1b40*/  IMAD.MOV.U32 R12, RZ, RZ, 0x68 ;  /* 0x00000068ff0c7424 */ /* 0x000fe800078e00ff */
[----:B------:R1:W-:Y:S02]  /*1b50*/  UTCHMMA tmem[UR10], gdesc[UR6], tmem[UR13], tmem[UR70], idesc[UR71], UPT ;  /* 0x00ff46060a0079ea */ /* 0x0003e4000b80000d */
[----:B------:R2:W-:Y:S01]  /*1b60*/  UTCHMMA tmem[UR12], gdesc[UR4], tmem[UR14], tmem[UR68], idesc[UR69], UPT ;  /* 0x00ff44040c0079ea */ /* 0x0005e2000b80000e */
[----:B-1----:R-:W-:Y:S01]  /*1b70*/  R2UR UR10, R12 ;  /* 0x000000000c0a72ca */ /* 0x002fe200000e0000 */
[----:B------:R-:W-:Y:S01]  /*1b80*/  UIADD3 UR6, UPT, UPT, UR8, 0x200, URZ ;  /* 0x0000020008067890 */ /* 0x000fe2000fffe0ff */
[----:B--2---:R-:W-:Y:S01]  /*1b90*/  R2UR UR12, R11 ;  /* 0x000000000b0c72ca */ /* 0x004fe200000e0000 */
[----:B------:R-:W-:Y:S07]  /*1ba0*/  UIADD3 UR4, UPT, UPT, UR8, 0x280, URZ ;  /* 0x0000028008047890 */ /* 0x000fee000fffe0ff */
[----:B------:R1:W-:Y:S05]  /*1bb0*/  UTCHMMA tmem[UR11], gdesc[UR6], tmem[UR13], tmem[UR66], idesc[UR67], UPT ;  /* 0x00ff42060b0079ea */ /* 0x0003ea000b80000d */
[----:B------:R1:W-:Y:S01]  /*1bc0*/  UTCHMMA tmem[UR10], gdesc[UR4], tmem[UR12], tmem[UR64], idesc[UR65], UPT ;  /* 0x00ff40040a0079ea */ /* 0x0003e2000b80000c */
[----:B------:R-:W2:Y:S02]  /*1bd0*/  SYNCS.PHASECHK.TRANS64.TRYWAIT P0, [UR21+0x70], R13 ;  /* 0x0000700dff0075a7 */ /* 0x000ea40008001115 */
[----:B-12---:R-:W-:Y:S05]  /*1be0*/  @!P0 BRA `(.L_x_18) ;  /* 0x0000008400708947 */ /* 0x006fea0003800000 */
.L_x_72:
[----:B------:R-:W-:Y:S01]  /*1bf0*/  UIADD3 UR6, UPT, UPT, UR8, 0x300, URZ ;  /* 0x0000030008067890 */ /* 0x000fe2000fffe0ff */
[----:B------:R-:W-:Y:S01]  /*1c00*/  IMAD.MOV.U32 R12, RZ, RZ, 0x70 ;  /* 0x00000070ff0c7424 */ /* 0x000fe200078e00ff */
[----:B------:R-:W-:Y:S01]  /*1c10*/  UIADD3 UR9, UPT, UPT, UR16, 0x1, URZ ;  /* 0x0000000110097890 */ /* 0x000fe2000fffe0ff */
[----:B-1----:R-:W-:Y:S01]  /*1c20*/  IMAD.MOV.U32 R11, RZ, RZ, 0x100 ;  /* 0x00000100ff0b7424 */ /* 0x002fe200078e00ff */
[----:B------:R-:W-:Y:S02]  /*1c30*/  UIADD3 UR4, UPT, UPT, UR8, 0x380, URZ ;  /* 0x0000038008047890 */ /* 0x000fe4000fffe0ff */
[----:B------:R-:W-:Y:S01]  /*1c40*/  UISETP.NE.AND UP0, UPT, UR9, 0x5, UPT ;  /* 0x000000050900788c */ /* 0x000fe2000bf05270 */
[----:B------:R-:W-:Y:S01]  /*1c50*/  R2UR UR12, R12 ;  /* 0x000000000c0c72ca */ /* 0x000fe200000e0000 */
[----:B------:R-:W-:Y:S01]  /*1c60*/  UMOV UR7, 0x40004040 ;  /* 0x4000404000077882 */ /* 0x000fe20000000000 */
[C---:B------:R-:W-:Y:S01]  /*1c70*/  R2UR UR13, R11.reuse ;  /* 0x000000000b0d72ca */ /* 0x040fe200000e0000 */
[----:B------:R-:W-:Y:S01]  /*1c80*/  IMAD.MOV.U32 R12, RZ, RZ, 0x78 ;  /* 0x00000078ff0c7424 */ /* 0x000fe200078e00ff */
[----:B------:R-:W-:Y:S01]  /*1c90*/  USEL UR8, URZ, 0x1, UP0 ;  /* 0x00000001ff087887 */ /* 0x000fe20008000000 */
[----:B------:R-:W-:Y:S01]  /*1ca0*/  R2UR UR11, R11 ;  /* 0x000000000b0b72ca */ /* 0x000fe200000e0000 */
[----:B------:R-:W-:Y:S02]  /*1cb0*/  USEL UR18, UR9, URZ, UP0 ;  /* 0x000000ff09127287 */ /* 0x000fe40008000000 */
[----:B------:R-:W-:Y:S01]  /*1cc0*/  R2UR UR10, R12 ;  /* 0x000000000c0a72ca */ /* 0x000fe200000e0000 */
[----:B------:R-:W-:Y:S02]  /*1cd0*/  ULOP3.LUT UR20, UR20, UR8, URZ, 0x3c, !UPT ;  /* 0x0000000814147292 */ /* 0x000fe4000f8e3cff */
[----:B------:R-:W-:Y:S01]  /*1ce0*/  ULEA UR19, UR18, UR21, 0x3 ;  /* 0x0000001512137291 */ /* 0x000fe2000f8e18ff */
[----:B------:R-:W-:Y:S03]  /*1cf0*/  UMOV UR5, 0x40004040 ;  /* 0x4000404000057882 */ /* 0x000fe60000000000 */
[----:B------:R1:W-:Y:S06]  /*1d00*/  UTCHMMA tmem[UR12], gdesc[UR6], tmem[UR13], tmem[UR62], idesc[UR63], UPT ;  /* 0x00ff3e060c0079ea */ /* 0x0003ec000b80000d */
[----:B------:R2:W-:Y:S01]  /*1d10*/  UTCHMMA tmem[UR10], gdesc[UR4], tmem[UR11], tmem[UR60], idesc[UR61], UPT ;  /* 0x00ff3c040a0079ea */ /* 0x0005e2000b80000b */
[----:B-1----:R-:W-:Y:S02]  /*1d20*/  USHF.L.U32 UR6, UR20, 0x1f, URZ ;  /* 0x0000001f14067899 */ /* 0x002fe400080006ff */
[----:B------:R-:W-:Y:S04]  /*1d30*/  UIADD3 UR7, UPT, UPT, UR15, 0x38, URZ ;  /* 0x000000380f077890 */ /* 0x000fe8000fffe0ff */
[----:B------:R-:W-:Y:S05]  /*1d40*/  IMAD.U32 R13, RZ, RZ, UR6 ;  /* 0x00000006ff0d7e24 */ /* 0x000fea000f8e00ff */
[----:B------:R2:W-:Y:S01]  /*1d50*/  UTCBAR [UR7], URZ ;  /* 0x000000ff070073e9 */ /* 0x0005e200080000ff */
[----:B------:R-:W1:Y:S02]  /*1d60*/  SYNCS.PHASECHK.TRANS64.TRYWAIT P0, [UR19+0x10], R13 ;  /* 0x0000100dff0075a7 */ /* 0x000e640008001113 */
[----:B-12---:R-:W-:Y:S05]  /*1d70*/  @!P0 BRA `(.L_x_19) ;  /* 0x00000084002c8947 */ /* 0x006fea0003800000 */
.L_x_74:
[----:B------:R-:W-:Y:S01]  /*1d80*/  ULEA UR4, UR18, UR21, 0xf ;  /* 0x0000001512047291 */ /* 0x000fe2000f8e78ff */
[----:B------:R-:W-:Y:S01]  /*1d90*/  R2UR UR10, R10 ;  /* 0x000000000a0a72ca */ /* 0x000fe200000e0000 */
[----:B------:R-:W-:Y:S01]  /*1da0*/  UIADD3 UR22, UPT, UPT, UR22, 0x1, URZ ;  /* 0x0000000116167890 */ /* 0x000fe2000fffe0ff */
[----:B------:R-:W-:Y:S01]  /*1db0*/  R2UR UR14, R9 ;  /* 0x00000000090e72ca */ /* 0x000fe200000e0000 */
[----:B------:R-:W-:Y:S01]  /*1dc0*/  UIADD3 UR4, UPT, UPT, UR4, 0x10800, URZ ;  /* 0x0001080004047890 */ /* 0x000fe2000fffe0ff */
[----:B------:R-:W-:Y:S01]  /*1dd0*/  R2UR UR17, R8 ;  /* 0x00000000081172ca */ /* 0x000fe200000e0000 */
[----:B------:R-:W-:Y:S01]  /*1de0*/  ULOP3.LUT UR23, UR23, 0x1, URZ, 0x3c, !UPT ;  /* 0x0000000117177892 */ /* 0x000fe2000f8e3cff */
[----:B------:R-:W-:Y:S01]  /*1df0*/  R2UR UR16, R7 ;  /* 0x00000000071072ca */ /* 0x000fe200000e0000 */
[----:B------:R-:W-:Y:S01]  /*1e00*/  USHF.R.U32.HI UR4, URZ, 0x4, UR4 ;  /* 0x00000004ff047899 */ /* 0x000fe20008011604 */
[----:B------:R-:W-:Y:S01]  /*1e10*/  R2UR UR15, R6 ;  /* 0x00000000060f72ca */ /* 0x000fe200000e0000 */
[----:B------:R-:W-:Y:S01]  /*1e20*/  UMOV UR13, 0x40004040 ;  /* 0x40004040000d7882 */ /* 0x000fe20000000000 */
[----:B------:R-:W-:Y:S01]  /*1e30*/  UMOV UR9, 0x40004040 ;  /* 0x4000404000097882 */ /* 0x000fe20000000000 */
[----:B------:R-:W-:Y:S01]  /*1e40*/  ULOP3.LUT UR4, UR4, 0x3fc0, URZ, 0xc0, !UPT ;  /* 0x00003fc004047892 */ /* 0x000fe2000f8ec0ff */
[----:B------:R-:W-:Y:S01]  /*1e50*/  UMOV UR7, 0x40004040 ;  /* 0x4000404000077882 */ /* 0x000fe20000000000 */
[----:B------:R-:W-:Y:S02]  /*1e60*/  UMOV UR5, 0x40004040 ;  /* 0x4000404000057882 */ /* 0x000fe40000000000 */
[----:B------:R-:W-:Y:S01]  /*1e70*/  ULOP3.LUT UR12, UR4, 0x10000, URZ, 0xfc, !UPT ;  /* 0x00010000040c7892 */ /* 0x000fe2000f8efcff */
[----:B------:R-:W-:Y:S03]  /*1e80*/  UMOV UR11, 0x40004040 ;  /* 0x40004040000b7882 */ /* 0x000fe60000000000 */
[----:B------:R-:W-:Y:S02]  /*1e90*/  UIADD3 UR8, UPT, UPT, UR12, 0x2, URZ ;  /* 0x000000020c087890 */ /* 0x000fe4000fffe0ff */
[----:B------:R-:W-:Y:S02]  /*1ea0*/  UIADD3 UR6, UPT, UPT, UR12, 0x4, URZ ;  /* 0x000000040c067890 */ /* 0x000fe4000fffe0ff */
[----:B------:R-:W-:Y:S01]  /*1eb0*/  UIADD3 UR4, UPT, UPT, UR12, 0x6, URZ ;  /* 0x000000060c047890 */ /* 0x000fe2000fffe0ff */
[----:B------:R2:W-:Y:S04]  /*1ec0*/  UTCHMMA gdesc[UR38], gdesc[UR12], tmem[UR10], tmem[UR58], idesc[UR59], !UPT ;  /* 0x00ff3a0c260075ea */ /* 0x0005e8000f80000a */
[----:B------:R3:W-:Y:S02]  /*1ed0*/  UTCHMMA gdesc[UR36], gdesc[UR8], tmem[UR14], tmem[UR56], idesc[UR57], UPT ;  /* 0x00ff3808240075ea */ /* 0x0007e4000b80000e */
[----:B------:R4:W-:Y:S02]  /*1ee0*/  UTCHMMA gdesc[UR34], gdesc[UR6], tmem[UR17], tmem[UR54], idesc[UR55], UPT ;  /* 0x00ff3606220075ea */ /* 0x0009e4000b800011 */
[----:B------:R5:W-:Y:S01]  /*1ef0*/  UTCHMMA gdesc[UR32], gdesc[UR4], tmem[UR16], tmem[UR52], idesc[UR53], UPT ;  /* 0x00ff3404200075ea */ /* 0x000be2000b800010 */
[----:B--2---:R-:W-:Y:S01]  /*1f00*/  UIADD3 UR10, UPT, UPT, UR12, 0x400, URZ ;  /* 0x000004000c0a7890 */ /* 0x004fe2000fffe0ff */
[----:B------:R-:W-:Y:S01]  /*1f10*/  R2UR UR13, R4 ;  /* 0x00000000040d72ca */ /* 0x000fe200000e0000 */
[----:B---3--:R-:W-:Y:S01]  /*1f20*/  UIADD3 UR8, UPT, UPT, UR12, 0x402, URZ ;  /* 0x000004020c087890 */ /* 0x008fe2000fffe0ff */
[----:B------:R-:W-:Y:S01]  /*1f30*/  R2UR UR14, R5 ;  /* 0x00000000050e72ca */ /* 0x000fe200000e0000 */
[----:B----4-:R-:W-:Y:S02]  /*1f40*/  UIADD3 UR6, UPT, UPT, UR12, 0x404, URZ ;  /* 0x000004040c067890 */ /* 0x010fe4000fffe0ff */
[----:B-----5:R-:W-:Y:S03]  /*1f50*/  UIADD3 UR4, UPT, UPT, UR12, 0x406, URZ ;  /* 0x000004060c047890 */ /* 0x020fe6000fffe0ff */
[----:B------:R2:W-:Y:S01]  /*1f60*/  UTCHMMA gdesc[UR30], gdesc[UR10], tmem[UR15], tmem[UR50], idesc[UR51], UPT ;  /* 0x00ff320a1e0075ea */ /* 0x0005e2000b80000f */
[----:B------:R-:W-:Y:S06]  /*1f70*/  R2UR UR12, R3 ;  /* 0x00000000030c72ca */ /* 0x000fec00000e0000 */
[----:B------:R3:W-:Y:S01]  /*1f80*/  UTCHMMA gdesc[UR28], gdesc[UR8], tmem[UR14], tmem[UR48], idesc[UR49], UPT ;  /* 0x00ff30081c0075ea */ /* 0x0007e2000b80000e */
[----:B------:R4:W-:Y:S06]  /*1f90*/  UTCHMMA gdesc[UR26], gdesc[UR6], tmem[UR13], tmem[UR46], idesc[UR47], UPT ;  /* 0x00ff2e061a0075ea */ /* 0x0009ec000b80000d */
[----:B------:R5:W-:Y:S01]  /*1fa0*/  UTCHMMA gdesc[UR24], gdesc[UR4], tmem[UR12], tmem[UR44], idesc[UR45], UPT ;  /* 0x00ff2c04180075ea */ /* 0x000be2000b80000c */
[----:B------:R5:W-:Y:S01]  /*1fb0*/  UTCBAR [UR41], URZ ;  /* 0x000000ff290073e9 */ /* 0x000be200080000ff */
[----:B--2---:R-:W-:Y:S02]  /*1fc0*/  UIADD3 UR10, UPT, UPT, UR19, 0x38, URZ ;  /* 0x00000038130a7890 */ /* 0x004fe4000fffe0ff */
[----:B---3--:R-:W-:Y:S07]  /*1fd0*/  UIADD3 UR8, UPT, UPT, UR18, 0x1, URZ ;  /* 0x0000000112087890 */ /* 0x008fee000fffe0ff */
[----:B------:R5:W-:Y:S01]  /*1fe0*/  UTCBAR [UR10], URZ ;  /* 0x000000ff0a0073e9 */ /* 0x000be200080000ff */
[----:B----4-:R-:W-:Y:S01]  /*1ff0*/  UMOV UR6, 0x1 ;  /* 0x0000000100067882 */ /* 0x010fe20000000000 */
[----:B------:R-:W-:Y:S04]  /*2000*/  UISETP.NE.AND UP0, UPT, UR8, 0x5, UPT ;  /* 0x000000050800788c */ /* 0x000fe8000bf05270 */
[----:B------:R-:W-:Y:S02]  /*2010*/  USEL UR9, URZ, 0x1, UP0 ;  /* 0x00000001ff097887 */ /* 0x000fe40008000000 */
[----:B------:R-:W-:Y:S02]  /*2020*/  USEL UR16, UR8, URZ, UP0 ;  /* 0x000000ff08107287 */ /* 0x000fe40008000000 */
[----:B------:R-:W-:Y:S02]  /*2030*/  UISETP.NE.AND UP0, UPT, UR22, UR40, UPT ;  /* 0x000000281600728c */ /* 0x000fe4000bf05270 */
[----:B------:R-:W-:Y:S07]  /*2040*/  ULOP3.LUT UR20, UR20, UR9, URZ, 0x3c, !UPT ;  /* 0x0000000914147292 */ /* 0x000fee000f8e3cff */
[----:B------:R-:W-:Y:S05]  /*2050*/  BRA.U UP0, `(.L_x_20) ;  /* 0xfffffff9001c7547 */ /* 0x000fea000b83ffff */
.L_x_15:
[----:B-1---5:R-:W-:Y:S02]  /*2060*/  UIADD3 UR4, UPT, UPT, UR21, 0x8, URZ ;  /* 0x0000000815047890 */ /* 0x022fe4000fffe0ff */
[----:B------:R-:W-:Y:S02]  /*2070*/  ULEA UR10, UR16, UR21, 0x3 ;  /* 0x00000015100a7291 */ /* 0x000fe4000f8e18ff */
[----:B------:R-:W-:-:S05]  /*2080*/  UISETP.NE.U32.AND UP0, UPT, UR6, URZ, UPT ;  /* 0x000000ff0600728c */ /* 0x000fca000bf05070 */
[----:B------:R1:W-:Y:S02]  /*2090*/  UTCBAR [UR4], URZ ;  /* 0x000000ff040073e9 */ /* 0x0003e400080000ff */
[----:B-1----:R-:W-:-:S06]  /*20a0*/  USHF.L.U32 UR4, UR20, 0x1f, URZ ;  /* 0x0000001f14047899 */ /* 0x002fcc00080006ff */
[----:B------:R-:W-:-:S04]  /*20b0*/  MOV R3, UR4 ;  /* 0x0000000400037c02 */ /* 0x000fc80008000f00 */
[----:B------:R-:W1:Y:S02]  /*20c0*/  SYNCS.PHASECHK.TRANS64.TRYWAIT P0, [UR10+0x10], R3 ;  /* 0x00001003ff0075a7 */ /* 0x000e64000800110a */
[----:B-1----:R-:W-:Y:S05]  /*20d0*/  @!P0 BRA `(.L_x_21) ;  /* 0x0000008000748947 */ /* 0x002fea0003800000 */
.L_x_76:
[----:B------:R-:W-:Y:S01]  /*20e0*/  USHF.L.U32 UR9, UR23, 0x1f, URZ ;  /* 0x0000001f17097899 */ /* 0x000fe200080006ff */
[----:B------:R-:W-:Y:S01]  /*20f0*/  HFMA2 R4, -RZ, RZ, 0, 3.814697265625e-06 ;  /* 0x00000040ff047431 */ /* 0x000fe200000001ff */
[----:B------:R-:W-:Y:S01]  /*2100*/  ULEA UR8, UR16, UR21, 0xf ;  /* 0x0000001510087291 */ /* 0x000fe2000f8e78ff */
[----:B-1----:R-:W-:-:S03]  /*2110*/  MOV R3, 0x100 ;  /* 0x0000010000037802 */ /* 0x002fc60000000f00 */
[----:B------:R-:W-:Y:S01]  /*2120*/  MOV R5, UR9 ;  /* 0x0000000900057c02 */ /* 0x000fe20008000f00 */
[----:B------:R-:W-:-:S03]  /*2130*/  UIADD3 UR8, UPT, UPT, UR8, 0x10800, URZ ;  /* 0x0001080008087890 */ /* 0x000fc6000fffe0ff */
[----:B------:R-:W1:Y:S01]  /*2140*/  SYNCS.PHASECHK.TRANS64.TRYWAIT P0, [UR21+0x68], R5 ;  /* 0x00006805ff0075a7 */ /* 0x000e620008001115 */
[----:B------:R-:W-:-:S04]  /*2150*/  USHF.R.U32.HI UR8, URZ, 0x4, UR8 ;  /* 0x00000004ff087899 */ /* 0x000fc80008011608 */
[----:B------:R-:W-:-:S04]  /*2160*/  ULOP3.LUT UR8, UR8, 0x3fc0, URZ, 0xc0, !UPT ;  /* 0x00003fc008087892 */ /* 0x000fc8000f8ec0ff */
[----:B------:R-:W-:Y:S01]  /*2170*/  ULOP3.LUT UR8, UR8, 0x4000000, URZ, 0xfc, !UPT ;  /* 0x0400000008087892 */ /* 0x000fe2000f8efcff */
[----:B-1----:R-:W-:Y:S11]  /*2180*/  @!P0 BRA `(.L_x_22) ;  /* 0x0000008000688947 */ /* 0x002ff60003800000 */
.L_x_78:
[----:B------:R-:W-:Y:S01]  /*2190*/  R2UR UR13, R4 ;  /* 0x00000000040d72ca */ /* 0x000fe200000e0000 */
[----:B------:R-:W-:Y:S01]  /*21a0*/  IMAD.MOV.U32 R4, RZ, RZ, 0x48 ;  /* 0x00000048ff047424 */ /* 0x000fe200078e00ff */
[----:B------:R-:W-:Y:S01]  /*21b0*/  R2UR UR14, R3 ;  /* 0x00000000030e72ca */ /* 0x000fe200000e0000 */
[----:B------:R-:W-:Y:S01]  /*21c0*/  IMAD.MOV.U32 R3, RZ, RZ, 0x100 ;  /* 0x00000100ff037424 */ /* 0x000fe200078e00ff */
[----:B------:R-:W-:Y:S02]  /*21d0*/  UIADD3 UR4, UPT, UPT, UR8, 0x80, URZ ;  /* 0x0000008008047890 */ /* 0x000fe4000fffe0ff */
[----:B------:R-:W-:Y:S01]  /*21e0*/  R2UR UR12, R4 ;  /* 0x00000000040c72ca */ /* 0x000fe200000e0000 */
[----:B------:R-:W-:Y:S01]  /*21f0*/  IMAD.MOV.U32 R4, RZ, RZ, 0x50 ;  /* 0x00000050ff047424 */ /* 0x000fe200078e00ff */
[C---:B------:R-:W-:Y:S01]  /*2200*/  R2UR UR15, R3.reuse ;  /* 0x00000000030f72ca */ /* 0x040fe200000e0000 */
[----:B------:R-:W-:Y:S01]  /*2210*/  UMOV UR18, 0x0 ;  /* 0x0000000000127882 */ /* 0x000fe20000000000 */
[----:B------:R-:W-:Y:S01]  /*2220*/  UMOV UR19, 0x8210010 ;  /* 0x0821001000137882 */ /* 0x000fe20000000000 */
[----:B------:R-:W-:Y:S01]  /*2230*/  UMOV UR6, UR8 ;  /* 0x0000000800067c82 */ /* 0x000fe20008000000 */
[----:B------:R-:W-:Y:S01]  /*2240*/  R2UR UR11, R4 ;  /* 0x00000000040b72ca */ /* 0x000fe200000e0000 */
[----:B------:R-:W-:Y:S01]  /*2250*/  IMAD.MOV.U32 R4, RZ, RZ, 0x58 ;  /* 0x00000058ff047424 */ /* 0x000fe200078e00ff */
[----:B------:R-:W-:Y:S01]  /*2260*/  UMOV UR7, 0x40004040 ;  /* 0x4000404000077882 */ /* 0x000fe20000000000 */
[----:B------:R-:W-:Y:S01]  /*2270*/  UMOV UR5, 0x40004040 ;  /* 0x4000404000057882 */ /* 0x000fe20000000000 */
[----:B------:R2:W-:Y:S05]  /*2280*/  UTCHMMA tmem[UR13], gdesc[UR6], tmem[UR14], tmem[UR18], idesc[UR19], UP0 ;  /* 0x00ff12060d0079ea */ /* 0x0005ea000800000e */
[----:B------:R3:W-:Y:S01]  /*2290*/  UTCHMMA tmem[UR12], gdesc[UR4], tmem[UR15], tmem[UR18], idesc[UR19], UPT ;  /* 0x00ff12040c0079ea */ /* 0x0007e2000b80000f */
[----:B--2---:R-:W-:Y:S01]  /*22a0*/  R2UR UR14, R3 ;  /* 0x00000000030e72ca */ /* 0x004fe200000e0000 */
[----:B------:R-:W-:Y:S01]  /*22b0*/  UIADD3 UR6, UPT, UPT, UR8, 0x100, URZ ;  /* 0x0000010008067890 */ /* 0x000fe2000fffe0ff */
[----:B------:R-:W-:Y:S01]  /*22c0*/  R2UR UR13, R4 ;  /* 0x00000000040d72ca */ /* 0x000fe200000e0000 */
[----:B------:R-:W-:Y:S01]  /*22d0*/  IMAD.MOV.U32 R4, RZ, RZ, 0x60 ;  /* 0x00000060ff047424 */ /* 0x000fe200078e00ff */
[----:B---3--:R-:W-:-:S04]  /*22e0*/  UIADD3 UR4, UPT, UPT, UR8, 0x180, URZ ;  /* 0x0000018008047890 */ /* 0x008fc8000fffe0ff */
[----:B------:R-:W-:Y:S01]  /*22f0*/  R2UR UR12, R4 ;  /* 0x00000000040c72ca */ /* 0x000fe200000e0000 */
[----:B------:R-:W-:-:S04]  /*2300*/  IMAD.MOV.U32 R4, RZ, RZ, 0x68 ;  /* 0x00000068ff047424 */ /* 0x000fc800078e00ff */
[----:B------:R2:W-:Y:S02]  /*2310*/  UTCHMMA tmem[UR11], gdesc[UR6], tmem[UR14], tmem[UR18], idesc[UR19], UPT ;  /* 0x00ff12060b0079ea */ /* 0x0005e4000b80000e */
[----:B------:R3:W-:Y:S01]  /*2320*/  UTCHMMA tmem[UR13], gdesc[UR4], tmem[UR15], tmem[UR18], idesc[UR19], UPT ;  /* 0x00ff12040d0079ea */ /* 0x0007e2000b80000f */
[----:B--2---:R-:W-:Y:S01]  /*2330*/  R2UR UR11, R4 ;  /* 0x00000000040b72ca */ /* 0x004fe200000e0000 */
[----:B------:R-:W-:Y:S01]  /*2340*/  UIADD3 UR6, UPT, UPT, UR8, 0x200, URZ ;  /* 0x0000020008067890 */ /* 0x000fe2000fffe0ff */
[----:B---3--:R-:W-:Y:S01]  /*2350*/  R2UR UR13, R3 ;  /* 0x00000000030d72ca */ /* 0x008fe200000e0000 */
[----:B------:R-:W-:Y:S01]  /*2360*/  UIADD3 UR4, UPT, UPT, UR8, 0x280, URZ ;  /* 0x0000028008047890 */ /* 0x000fe2000fffe0ff */
[----:B------:R-:W-:-:S06]  /*2370*/  IMAD.U32 R3, RZ, RZ, UR9 ;  /* 0x00000009ff037e24 */ /* 0x000fcc000f8e00ff */
[----:B------:R2:W-:Y:S05]  /*2380*/  UTCHMMA tmem[UR12], gdesc[UR6], tmem[UR14], tmem[UR18], idesc[UR19], UPT ;  /* 0x00ff12060c0079ea */ /* 0x0005ea000b80000e */
[----:B------:R2:W-:Y:S01]  /*2390*/  UTCHMMA tmem[UR11], gdesc[UR4], tmem[UR13], tmem[UR18], idesc[UR19], UPT ;  /* 0x00ff12040b0079ea */ /* 0x0005e2000b80000d */
[----:B------:R-:W3:Y:S02]  /*23a0*/  SYNCS.PHASECHK.TRANS64.TRYWAIT P0, [UR21+0x70], R3 ;  /* 0x00007003ff0075a7 */ /* 0x000ee40008001115 */
[----:B--23--:R-:W-:Y:S05]  /*23b0*/  @!P0 BRA `(.L_x_23) ;  /* 0x0000007c00fc8947 */ /* 0x00cfea0003800000 */
.L_x_80:
[----:B------:R-:W-:Y:S01]  /*23c0*/  IMAD.MOV.U32 R4, RZ, RZ, 0x70 ;  /* 0x00000070ff047424 */ /* 0x000fe200078e00ff */
[----:B------:R-:W-:Y:S01]  /*23d0*/  R2UR UR13, R14 ;  /* 0x000000000e0d72ca */ /* 0x000fe200000e0000 */
[----:B-1----:R-:W-:Y:S01]  /*23e0*/  IMAD.MOV.U32 R3, RZ, RZ, 0x100 ;  /* 0x00000100ff037424 */ /* 0x002fe200078e00ff */
[----:B------:R-:W-:Y:S02]  /*23f0*/  UIADD3 UR6, UPT, UPT, UR8, 0x300, URZ ;  /* 0x0000030008067890 */ /* 0x000fe4000fffe0ff */
[----:B------:R-:W-:Y:S01]  /*2400*/  R2UR UR11, R4 ;  /* 0x00000000040b72ca */ /* 0x000fe200000e0000 */
[----:B------:R-:W-:Y:S01]  /*2410*/  IMAD.MOV.U32 R4, RZ, RZ, 0x78 ;  /* 0x00000078ff047424 */ /* 0x000fe200078e00ff */
[C---:B------:R-:W-:Y:S01]  /*2420*/  R2UR UR12, R3.reuse ;  /* 0x00000000030c72ca */ /* 0x040fe200000e0000 */
[----:B------:R-:W-:Y:S01]  /*2430*/  UIADD3 UR4, UPT, UPT, UR8, 0x380, URZ ;  /* 0x0000038008047890 */ /* 0x000fe2000fffe0ff */
[----:B------:R-:W-:Y:S01]  /*2440*/  R2UR UR9, R3 ;  /* 0x00000000030972ca */ /* 0x000fe200000e0000 */
[----:B------:R-:W-:Y:S01]  /*2450*/  UIADD3 UR10, UPT, UPT, UR10, 0x38, URZ ;  /* 0x000000380a0a7890 */ /* 0x000fe2000fffe0ff */
[----:B------:R-:W-:Y:S01]  /*2460*/  R2UR UR8, R4 ;  /* 0x00000000040872ca */ /* 0x000fe200000e0000 */
[----:B------:R-:W-:Y:S01]  /*2470*/  UMOV UR14, 0x0 ;  /* 0x00000000000e7882 */ /* 0x000fe20000000000 */
[----:B------:R-:W-:Y:S01]  /*2480*/  UMOV UR15, 0x8210010 ;  /* 0x08210010000f7882 */ /* 0x000fe20000000000 */
[----:B------:R-:W-:Y:S01]  /*2490*/  UIADD3 UR43, UPT, UPT, UR43, UR13, URZ ;  /* 0x0000000d2b2b7290 */ /* 0x000fe2000fffe0ff */
[----:B------:R-:W1:Y:S01]  /*24a0*/  LDCU UR13, c[0x0][0x624] ;  /* 0x0000c480ff0d77ac */ /* 0x000e620008000800 */
[----:B------:R-:W-:Y:S01]  /*24b0*/  UMOV UR7, 0x40004040 ;  /* 0x4000404000077882 */ /* 0x000fe20000000000 */
[----:B------:R-:W-:-:S03]  /*24c0*/  UMOV UR5, 0x40004040 ;  /* 0x4000404000057882 */ /* 0x000fc60000000000 */
[----:B------:R2:W-:Y:S01]  /*24d0*/  UTCHMMA tmem[UR11], gdesc[UR6], tmem[UR12], tmem[UR14], idesc[UR15], UPT ;  /* 0x00ff0e060b0079ea */ /* 0x0005e2000b80000c */
[----:B------:R-:W-:-:S03]  /*24e0*/  UIADD3 UR16, UPT, UPT, UR16, 0x1, URZ ;  /* 0x0000000110107890 */ /* 0x000fc6000fffe0ff */
[----:B------:R3:W-:Y:S01]  /*24f0*/  UTCHMMA tmem[UR8], gdesc[UR4], tmem[UR9], tmem[UR14], idesc[UR15], UPT ;  /* 0x00ff0e04080079ea */ /* 0x0007e2000b800009 */
[----:B------:R3:W-:Y:S01]  /*2500*/  UTCBAR [UR77], URZ ;  /* 0x000000ff4d0073e9 */ /* 0x0007e200080000ff */
[----:B------:R3:W-:Y:S01]  /*2510*/  UTCBAR [UR10], URZ ;  /* 0x000000ff0a0073e9 */ /* 0x0007e200080000ff */
[----:B------:R-:W-:Y:S02]  /*2520*/  UISETP.NE.AND UP1, UPT, UR16, 0x5, UPT ;  /* 0x000000051000788c */ /* 0x000fe4000bf25270 */
[----:B------:R-:W-:Y:S02]  /*2530*/  ULOP3.LUT UR42, UR42, 0x1, URZ, 0x3c, !UPT ;  /* 0x000000012a2a7892 */ /* 0x000fe4000f8e3cff */
[----:B------:R-:W-:Y:S02]  /*2540*/  ULOP3.LUT UR23, UR23, 0x1, URZ, 0x3c, !UPT ;  /* 0x0000000117177892 */ /* 0x000fe4000f8e3cff */
[----:B------:R-:W-:Y:S02]  /*2550*/  USEL UR16, UR16, URZ, UP1 ;  /* 0x000000ff10107287 */ /* 0x000fe40008800000 */
[----:B-1----:R-:W-:-:S02]  /*2560*/  UISETP.GE.AND UP0, UPT, UR43, UR13, UPT ;  /* 0x0000000d2b00728c */ /* 0x002fc4000bf06270 */
[----:B--2---:R-:W-:-:S04]  /*2570*/  USEL UR6, URZ, 0x1, UP1 ;  /* 0x00000001ff067887 */ /* 0x004fc80008800000 */
[----:B------:R-:W-:-:S03]  /*2580*/  ULOP3.LUT UR13, UR20, UR6, URZ, 0x3c, !UPT ;  /* 0x00000006140d7292 */ /* 0x000fc6000f8e3cff */
[----:B------:R-:W-:Y:S09]  /*2590*/  BRA.U !UP0, `(.L_x_24) ;  /* 0xffffffed08d47547 */ /* 0x000ff2000b83ffff */
.L_x_12:
[----:B---3--:R-:W1:Y:S01]  /*25a0*/  S2UR UR8, SR_CgaCtaId ;  /* 0x00000000000879c3 */ /* 0x008e620000008800 */
[----:B------:R-:W-:Y:S01]  /*25b0*/  ELECT P0, URZ, PT ;  /* 0x0000000000ff782f */ /* 0x000fe20003800000 */
[----:B------:R-:W-:Y:S01]  /*25c0*/  IMAD.MOV.U32 R3, RZ, RZ, 0x1 ;  /* 0x00000001ff037424 */ /* 0x000fe200078e00ff */
[----:B------:R-:W-:Y:S01]  /*25d0*/  UMOV UR4, 0x40 ;  /* 0x0000004000047882 */ /* 0x000fe20000000000 */
[----:B------:R-:W-:Y:S01]  /*25e0*/  R2UR UR5, R15 ;  /* 0x000000000f0572ca */ /* 0x000fe200000e0000 */
[----:B------:R-:W-:Y:S01]  /*25f0*/  UMOV UR6, 0xffff ;  /* 0x0000ffff00067882 */ /* 0x000fe20000000000 */
[----:B------:R-:W-:Y:S02]  /*2600*/  UMOV UR9, 0x1 ;  /* 0x0000000100097882 */ /* 0x000fe40000000000 */
[----:B------:R-:W-:Y:S06]  /*2610*/  UVIRTCOUNT.DEALLOC.SMPOOL 0x80 ;  /* 0x000000800000784c */ /* 0x000fec0000000000 */
[----:B------:R-:W-:Y:S01]  /*2620*/  @P0 PRMT R4, R3, 0x7610, R4 ;  /* 0x0000761003040816 */ /* 0x000fe20000000004 */
[----:B-1----:R-:W-:-:S09]  /*2630*/  ULEA UR4, UR8, UR4, 0x18 ;  /* 0x0000000408047291 */ /* 0x002fd2000f8ec0ff */
[----:B------:R-:W-:Y:S01]  /*2640*/  @P0 STS.U8 [UR4], R4 ;  /* 0x00000004ff000988 */ /* 0x000fe20008000004 */
[----:B------:R-:W-:Y:S06]  /*2650*/  BAR.SYNC.DEFER_BLOCKING 0x2, 0x120 ;  /* 0x0084800000007b1d */ /* 0x000fec0000010000 */
[----:B------:R-:W-:Y:S01]  /*2660*/  NOP ;  /* 0x0000000000007918 */ /* 0x000fe20000000000 */
[----:B------:R-:W-:Y:S02]  /*2670*/  UMOV UR4, 0x50 ;  /* 0x0000005000047882 */ /* 0x000fe40000000000 */
[----:B------:R-:W-:-:S02]  /*2680*/  ULEA UR8, UR8, UR4, 0x18 ;  /* 0x0000000408087291 */ /* 0x000fc4000f8ec0ff */
[----:B------:R-:W-:-:S04]  /*2690*/  ULOP3.LUT UR4, UR5, 0xffff, URZ, 0xc0, !UPT ;  /* 0x0000ffff05047892 */ /* 0x000fc8000f8ec0ff */
[----:B------:R-:W-:-:S03]  /*26a0*/  USHF.R.U32.HI UR4, URZ, 0x5, UR4 ;  /* 0x00000005ff047899 */ /* 0x000fc60008011604 */
[----:B------:R-:W1:Y:S01]  /*26b0*/  LDS R3, [UR8] ;  /* 0x00000008ff037984 */ /* 0x000e620008000800 */
[----:B------:R-:W-:Y:S02]  /*26c0*/  UIADD3 UR5, UPT, UPT, UR4, 0x10, URZ ;  /* 0x0000001004057890 */ /* 0x000fe4000fffe0ff */
[----:B------:R-:W-:Y:S02]  /*26d0*/  USHF.L.U32 UR6, UR6, UR4, URZ ;  /* 0x0000000406067299 */ /* 0x000fe400080006ff */
[----:B------:R-:W-:-:S04]  /*26e0*/  USHF.L.U32 UR4, UR9, UR5, URZ ;  /* 0x0000000509047299 */ /* 0x000fc800080006ff */
[----:B------:R-:W-:-:S04]  /*26f0*/  ULOP3.LUT UR4, UR4, UR6, URZ, 0xfc, !UPT ;  /* 0x0000000604047292 */ /* 0x000fc8000f8efcff */
[----:B------:R-:W-:Y:S01]  /*2700*/  ULOP3.LUT UR6, UR4, 0xffff, URZ, 0xc0, !UPT ;  /* 0x0000ffff04067892 */ /* 0x000fe2000f8ec0ff */
[----:B-1----:R-:W-:-:S13]  /*2710*/  R2UR UR7, R3 ;  /* 0x00000000030772ca */ /* 0x002fda00000e0000 */
[----:B------:R-:W-:-:S04]  /*2720*/  ULOP3.LUT UR5, UR4, 0xffff, UR7, 0x80, !UPT ;  /* 0x0000ffff04057892 */ /* 0x000fc8000f8e8007 */
[----:B------:R-:W-:-:S09]  /*2730*/  UISETP.NE.AND UP0, UPT, UR5, UR6, UPT ;  /* 0x000000060500728c */ /* 0x000fd2000bf05270 */
[----:B------:R-:W-:Y:S05]  /*2740*/  BRA.U UP0, `(.L_x_25) ;  /* 0x00000001004c7547 */ /* 0x000fea000b800000 */
[----:B------:R-:W-:Y:S02]  /*2750*/  USHF.R.U32.HI UR5, URZ, 0x10, UR4 ;  /* 0x00000010ff057899 */ /* 0x000fe40008011604 */
[----:B------:R-:W-:-:S04]  /*2760*/  USHF.R.U32.HI UR6, URZ, 0x10, UR7 ;  /* 0x00000010ff067899 */ /* 0x000fc80008011607 */
[----:B------:R-:W-:-:S04]  /*2770*/  ULOP3.LUT UR6, UR6, UR5, URZ, 0xc0, !UPT ;  /* 0x0000000506067292 */ /* 0x000fc8000f8ec0ff */
[----:B------:R-:W-:-:S09]  /*2780*/  UISETP.NE.AND UP0, UPT, UR6, UR5, UPT ;  /* 0x000000050600728c */ /* 0x000fd2000bf05270 */
[----:B------:R-:W-:Y:S05]  /*2790*/  BRA.U UP0, `(.L_x_26) ;  /* 0x00000001002c7547 */ /* 0x000fea000b800000 */
[----:B------:R-:W1:Y:S01]  /*27a0*/  S2R R4, SR_LANEID ;  /* 0x0000000000047919 */ /* 0x000e620000000000 */
[----:B------:R-:W-:-:S03]  /*27b0*/  ULOP3.LUT UR5, URZ, UR4, URZ, 0x33, !UPT ;  /* 0x00000004ff057292 */ /* 0x000fc6000f8e33ff */
[----:B------:R-:W-:Y:S02]  /*27c0*/  VOTEU.ANY UR4, UPT, PT ;  /* 0x0000000000047886 */ /* 0x000fe400038e0100 */
[----:B------:R-:W-:Y:S01]  /*27d0*/  UFLO.U32 UR4, UR4 ;  /* 0x00000004000472bd */ /* 0x000fe200080e0000 */
[----:B------:R-:W-:-:S04]  /*27e0*/  IMAD.U32 R3, RZ, RZ, UR5 ;  /* 0x00000005ff037e24 */ /* 0x000fc8000f8e00ff */
[----:B------:R-:W2:Y:S02]  /*27f0*/  REDUX UR6, R3 ;  /* 0x00000000030673c4 */ /* 0x000ea40000000000 */
[----:B------:R3:W-:Y:S01]  /*2800*/  UTCATOMSWS.AND URZ, UR5 ;  /* 0x0000000500ff79e3 */ /* 0x0007e20008000000 */
[----:B-1----:R-:W-:Y:S02]  /*2810*/  ISETP.EQ.U32.AND P0, PT, R4, UR4, PT ;  /* 0x0000000404007c0c */ /* 0x002fe4000bf02070 */
[----:B--2---:R-:W-:-:S11]  /*2820*/  MOV R4, UR6 ;  /* 0x0000000600047c02 */ /* 0x004fd60008000f00 */
[----:B------:R3:W-:Y:S01]  /*2830*/  @P0 ATOMS.AND RZ, [UR8], R4 ;  /* 0x00000004ffff098c */ /* 0x0007e2000a800008 */
[----:B------:R-:W-:Y:S05]  /*2840*/  BRA `(.L_x_27) ;  /* 0x0000000000147947 */ /* 0x000fea0003800000 */
.L_x_26:
[----:B------:R-:W-:Y:S02]  /*2850*/  MOV R4, 0x2870 ;  /* 0x0000287000047802 */ /* 0x000fe40000000f00 */
[----:B------:R-:W-:Y:S05]  /*2860*/  CALL.REL.NOINC `($__internal_0_$__cuda_sm10x_tcgen05_guardrail_trap_col_being_dealloced_not_returned_by_alloc) ;  /* 0x0000008000e87944 */ /* 0x000fea0003c00000 */
[----:B------:R-:W-:Y:S05]  /*2870*/  BRA `(.L_x_27) ;  /* 0x0000000000087947 */ /* 0x000fea0003800000 */
.L_x_25:
[----:B------:R-:W-:Y:S02]  /*2880*/  MOV R4, 0x28a0 ;  /* 0x000028a000047802 */ /* 0x000fe40000000f00 */
[----:B------:R-:W-:Y:S05]  /*2890*/  CALL.REL.NOINC `($__internal_2_$__cuda_sm10x_tcgen05_guardrail_trap_unallocated_columns_being_dealloced) ;  /* 0x0000008000f47944 */ /* 0x000fea0003c00000 */
.L_x_27:
[----:B------:R-:W-:Y:S01]  /*28a0*/  NOP ;  /* 0x0000000000007918 */ /* 0x000fe20000000000 */
[----:B------:R-:W-:Y:S05]  /*28b0*/  BRA `(.L_x_5) ;  /* 0x00000010007c7947 */ /* 0x000fea0003800000 */
.L_x_4:
[----:B------:R-:W-:-:S13]  /*28c0*/  R2UR UR4, R0 ;  /* 0x00000000000472ca */ /* 0x000fda00000e0000 */
[----:B------:R-:W-:-:S09]  /*28d0*/  UISETP.NE.AND UP0, UPT, UR4, 0xe, UPT ;  /* 0x0000000e0400788c */ /* 0x000fd2000bf05270 */
[----:B------:R-:W-:Y:S05]  /*28e0*/  BRA.U !UP0, `(.L_x_28) ;  /* 0x0000000108187547 */ /* 0x000fea000b800000 */
[----:B------:R-:W-:-:S13]  /*28f0*/  R2UR UR4, R0 ;  /* 0x00000000000472ca */ /* 0x000fda00000e0000 */
[----:B------:R-:W-:-:S09]  /*2900*/  UISETP.NE.AND UP0, UPT, UR4, 0xf, UPT ;  /* 0x0000000f0400788c */ /* 0x000fd2000bf05270 */
[----:B------:R-:W-:Y:S05]  /*2910*/  BRA.U UP0, `(.L_x_5) ;  /* 0x0000001100647547 */ /* 0x000fea000b800000 */
[----:B------:R-:W-:-:S08]  /*2920*/  NOP ;  /* 0x0000000000007918 */ /* 0x000fd00000000000 */
[----:B------:R-:W1:-:S00]  /*2930*/  USETMAXREG.DEALLOC.CTAPOOL 0x30 ;  /* 0x00000030000079c8 */ /* 0x000e4000080e0500 */
[----:B-1----:R-:W-:Y:S05]  /*2940*/  BRA `(.L_x_3) ;  /* 0x0000005800d47947 */ /* 0x002fea0003800000 */
.L_x_28:
[----:B------:R-:W-:-:S08]  /*2950*/  NOP ;  /* 0x0000000000007918 */ /* 0x000fd00000000000 */
[----:B------:R-:W1:-:S00]  /*2960*/  USETMAXREG.DEALLOC.CTAPOOL 0x30 ;  /* 0x00000030000079c8 */ /* 0x000e4000080e0500 */
[----:B------:R-:W2:Y:S01]  /*2970*/  LDCU UR4, c[0x0][0x610] ;  /* 0x0000c200ff0477ac */ /* 0x000ea20008000800 */
[----:B------:R-:W3:Y:S01]  /*2980*/  LDCU.U8 UR8, c[0x0][0x614] ;  /* 0x0000c280ff0877ac */ /* 0x000ee20008000000 */
[----:B------:R-:W4:Y:S01]  /*2990*/  LDCU.U8 UR6, c[0x0][0x615] ;  /* 0x0000c2a0ff0677ac */ /* 0x000f220008000000 */
[----:B------:R-:W5:Y:S01]  /*29a0*/  LDCU UR10, c[0x0][0x38c] ;  /* 0x00007180ff0a77ac */ /* 0x000f620008000800 */
[----:B------:R-:W1:Y:S01]  /*29b0*/  LDCU UR7, c[0x0][0x61c] ;  /* 0x0000c380ff0777ac */ /* 0x000e620008000800 */
[----:B--2---:R-:W-:Y:S01]  /*29c0*/  UIMAD.WIDE.U32 UR4, UR76, UR4, URZ ;  /* 0x000000044c0472a5 */ /* 0x004fe2000f8e00ff */
[----:B------:R-:W2:Y:S03]  /*29d0*/  LDCU UR11, c[0x0][0x624] ;  /* 0x0000c480ff0b77ac */ /* 0x000ea60008000800 */
[----:B------:R-:W-:Y:S01]  /*29e0*/  UIADD3 UR4, UPT, UPT, UR76, -UR5, URZ ;  /* 0x800000054c047290 */ /* 0x000fe2000fffe0ff */
[----:B------:R-:W2:Y:S03]  /*29f0*/  LDCU.U8 UR12, c[0x0][0x620] ;  /* 0x0000c400ff0c77ac */ /* 0x000ea60008000000 */
[----:B---3--:R-:W-:-:S02]  /*2a00*/  USHF.R.U32.HI UR4, URZ, UR8, UR4 ;  /* 0x00000008ff047299 */ /* 0x008fc40008011604 */
[----:B-----5:R-:W-:Y:S02]  /*2a10*/  UIADD3 UR9, UPT, UPT, UR10, -0x1, URZ ;  /* 0xffffffff0a097890 */ /* 0x020fe4000fffe0ff */
[----:B------:R-:W-:Y:S02]  /*2a20*/  UIADD3 UR4, UPT, UPT, UR5, UR4, URZ ;  /* 0x0000000405047290 */ /* 0x000fe4000fffe0ff */
[----:B------:R-:W-:Y:S02]  /*2a30*/  UISETP.GT.AND UP1, UPT, UR10, URZ, UPT ;  /* 0x000000ff0a00728c */ /* 0x000fe4000bf24270 */
[----:B----4-:R-:W-:Y:S02]  /*2a40*/  USHF.R.U32.HI UR8, URZ, UR6, UR4 ;  /* 0x00000006ff087299 */ /* 0x010fe40008011604 */
[----:B------:R-:W-:Y:S02]  /*2a50*/  UIADD3 UR6, UPT, UPT, -UR10, URZ, URZ ;  /* 0x000000ff0a067290 */ /* 0x000fe4000fffe1ff */
[----:B-1----:R-:W-:-:S02]  /*2a60*/  UIMAD.WIDE.U32 UR4, UR8, UR7, URZ ;  /* 0x00000007080472a5 */ /* 0x002fc4000f8e00ff */
[----:B------:R-:W-:Y:S02]  /*2a70*/  USHF.R.S32.HI UR6, URZ, 0x1f, UR6 ;  /* 0x0000001fff067899 */ /* 0x000fe40008011406 */
[----:B------:R-:W-:Y:S02]  /*2a80*/  USHF.R.S32.HI UR7, URZ, 0x1f, UR9 ;  /* 0x0000001fff077899 */ /* 0x000fe40008011409 */
[----:B------:R-:W-:Y:S02]  /*2a90*/  ULEA.HI UR6, UR6, -UR10, URZ, 0x7 ;  /* 0x8000000a06067291 */ /* 0x000fe4000f8f38ff */
[----:B--2---:R-:W-:Y:S02]  /*2aa0*/  UISETP.GE.AND UP0, UPT, UR76, UR11, UPT ;  /* 0x0000000b4c00728c */ /* 0x004fe4000bf06270 */
[----:B------:R-:W-:Y:S02]  /*2ab0*/  ULEA.HI UR7, UR7, UR9, URZ, 0x7 ;  /* 0x0000000907077291 */ /* 0x000fe4000f8f38ff */
[----:B------:R-:W-:-:S02]  /*2ac0*/  USHF.R.S32.HI UR6, URZ, 0x7, UR6 ;  /* 0x00000007ff067899 */ /* 0x000fc40008011406 */
[----:B------:R-:W-:Y:S02]  /*2ad0*/  UIADD3 UR4, UPT, UPT, UR8, -UR5, URZ ;  /* 0x8000000508047290 */ /* 0x000fe4000fffe0ff */
[----:B------:R-:W-:Y:S02]  /*2ae0*/  ULEA.HI.SX32 UR55, UR7, 0x1, 0x19 ;  /* 0x0000000107377891 */ /* 0x000fe4000f8fcaff */
[----:B------:R-:W-:Y:S02]  /*2af0*/  UIADD3 UR7, UPT, UPT, -UR6, URZ, URZ ;  /* 0x000000ff06077290 */ /* 0x000fe4000fffe1ff */
[----:B------:R-:W-:Y:S01]  /*2b00*/  USHF.R.U32.HI UR4, URZ, UR12, UR4 ;  /* 0x0000000cff047299 */ /* 0x000fe20008011604 */
[----:B------:R-:W-:Y:S01]  /*2b10*/  UMOV UR6, URZ ;  /* 0x000000ff00067c82 */ /* 0x000fe20008000000 */
[----:B------:R-:W-:Y:S02]  /*2b20*/  UMOV UR54, 0x1 ;  /* 0x0000000100367882 */ /* 0x000fe40000000000 */
[----:B------:R-:W-:Y:S01]  /*2b30*/  UIADD3 UR4, UPT, UPT, UR5, UR4, URZ ;  /* 0x0000000405047290 */ /* 0x000fe2000fffe0ff */
[----:B------:R-:W-:Y:S01]  /*2b40*/  UMOV UR14, 0x1 ;  /* 0x00000001000e7882 */ /* 0x000fe20000000000 */
[----:B------:R-:W-:Y:S01]  /*2b50*/  @!UP1 UMOV UR55, UR7 ;  /* 0x0000000700379c82 */ /* 0x000fe20008000000 */
[----:B------:R-:W-:Y:S09]  /*2b60*/  BRA.U UP0, `(.L_x_29) ;  /* 0x0000000d00487547 */ /* 0x000ff2000b800000 */
[----:B------:R-:W1:Y:S01]  /*2b70*/  LDCU.U8 UR9, c[0x0][0x621] ;  /* 0x0000c420ff0977ac */ /* 0x000e620008000000 */
[----:B------:R-:W2:Y:S01]  /*2b80*/  S2UR UR6, SR_CgaCtaId ;  /* 0x00000000000679c3 */ /* 0x000ea20000008800 */
[----:B------:R-:W3:Y:S01]  /*2b90*/  LDCU UR5, c[0x0][0x60c] ;  /* 0x0000c180ff0577ac */ /* 0x000ee20008000800 */
[----:B------:R-:W4:Y:S01]  /*2ba0*/  LDCU UR10, c[0x0][0x618] ;  /* 0x0000c300ff0a77ac */ /* 0x000f220008000800 */
[----:B------:R-:W-:Y:S02]  /*2bb0*/  UIADD3 UR15, UPT, UPT, UR55, -0x1, URZ ;  /* 0xffffffff370f7890 */ /* 0x000fe4000fffe0ff */
[----:B------:R-:W-:Y:S01]  /*2bc0*/  UIADD3 UR7, UPT, UPT, -UR8, URZ, URZ ;  /* 0x000000ff08077290 */ /* 0x000fe2000fffe1ff */
[----:B------:R-:W5:Y:S01]  /*2bd0*/  LDCU UR56, c[0x0][0x370] ;  /* 0x00006e00ff3877ac */ /* 0x000f620008000800 */
[----:B-1----:R-:W-:Y:S02]  /*2be0*/  USHF.R.U32.HI UR53, URZ, UR9, UR4 ;  /* 0x00000009ff357299 */ /* 0x002fe40008011604 */
[----:B------:R-:W-:-:S02]  /*2bf0*/  UIADD3 UR38, UPT, UPT, UR55, 0x1fffffe, URZ ;  /* 0x01fffffe37267890 */ /* 0x000fc4000fffe0ff */
[----:B------:R-:W-:Y:S01]  /*2c00*/  UIADD3 UR52, UPT, UPT, -UR53, URZ, URZ ;  /* 0x000000ff35347290 */ /* 0x000fe2000fffe1ff */
[----:B------:R-:W-:Y:S01]  /*2c10*/  UMOV UR9, 0x400 ;  /* 0x0000040000097882 */ /* 0x000fe20000000000 */
[----:B------:R-:W1:Y:S01]  /*2c20*/  LDCU.64 UR46, c[0x0][0x348] ;  /* 0x00006900ff2e77ac */ /* 0x000e620008000a00 */
[----:B--2---:R-:W-:Y:S02]  /*2c30*/  ULEA UR9, UR6, UR9, 0x18 ;  /* 0x0000000906097291 */ /* 0x004fe4000f8ec0ff */
[----:B---3--:R-:W-:Y:S02]  /*2c40*/  UIMAD UR7, UR5, UR7, UR76 ;  /* 0x00000007050772a4 */ /* 0x008fe4000f8e024c */
[----:B------:R-:W-:Y:S02]  /*2c50*/  USHF.L.U32 UR51, UR15, 0x7, URZ ;  /* 0x000000070f337899 */ /* 0x000fe400080006ff */
[----:B----4-:R-:W-:Y:S01]  /*2c60*/  UIMAD UR52, UR10, UR52, UR8 ;  /* 0x000000340a3472a4 */ /* 0x010fe2000f8e0208 */
[----:B------:R-:W-:Y:S01]  /*2c70*/  UMOV UR6, URZ ;  /* 0x000000ff00067c82 */ /* 0x000fe20008000000 */
[----:B------:R-:W-:Y:S01]  /*2c80*/  UMOV UR14, 0x1 ;  /* 0x00000001000e7882 */ /* 0x000fe20000000000 */
[----:B------:R-:W-:Y:S01]  /*2c90*/  UMOV UR39, UR76 ;  /* 0x0000004c00277c82 */ /* 0x000fe20008000000 */
[----:B-----5:R-:W-:-:S08]  /*2ca0*/  UMOV UR54, 0x1 ;  /* 0x0000000100367882 */ /* 0x020fd00000000000 */
.L_x_37:
[----:B------:R-:W-:Y:S02]  /*2cb0*/  USHF.L.U32 UR5, UR14, 0x1f, URZ ;  /* 0x0000001f0e057899 */ /* 0x000fe400080006ff */
[----:B------:R-:W-:-:S04]  /*2cc0*/  ULEA UR4, UR6, UR9, 0x3 ;  /* 0x0000000906047291 */ /* 0x000fc8000f8e18ff */
[----:B------:R-:W-:-:S05]  /*2cd0*/  MOV R3, UR5 ;  /* 0x0000000500037c02 */ /* 0x000fca0008000f00 */
[----:B------:R-:W2:Y:S02]  /*2ce0*/  SYNCS.PHASECHK.TRANS64.TRYWAIT P0, [UR4+0x38], R3 ;  /* 0x00003803ff0075a7 */ /* 0x000ea40008001104 */
[----:B--2---:R-:W-:Y:S05]  /*2cf0*/  @!P0 BRA `(.L_x_30) ;  /* 0x0000007400cc8947 */ /* 0x004fea0003800000 */
.L_x_82:
[----:B------:R-:W-:Y:S01]  /*2d00*/  ELECT P0, URZ, PT ;  /* 0x0000000000ff782f */ /* 0x000fe20003800000 */
[----:B------:R-:W-:Y:S02]  /*2d10*/  ULEA UR48, UR6, UR9, 0xf ;  /* 0x0000000906307291 */ /* 0x000fe4000f8e78ff */
[----:B-1----:R-:W-:Y:S02]  /*2d20*/  UIADD3 UR12, UP1, UPT, UR46, 0x100, URZ ;  /* 0x000001002e0c7890 */ /* 0x002fe4000ff3e0ff */
[----:B------:R-:W-:Y:S02]  /*2d30*/  ULEA UR16, UR6, UR9, 0xf ;  /* 0x0000000906107291 */ /* 0x000fe4000f8e78ff */
[----:B------:R-:W-:Y:S02]  /*2d40*/  UIADD3 UR10, UP0, UPT, UR46, 0x100, URZ ;  /* 0x000001002e0a7890 */ /* 0x000fe4000ff1e0ff */
[----:B------:R-:W-:Y:S02]  /*2d50*/  UIADD3.X UR13, UPT, UPT, URZ, UR47, URZ, UP1, !UPT ;  /* 0x0000002fff0d7290 */ /* 0x000fe40008ffe4ff */
[----:B------:R-:W-:-:S02]  /*2d60*/  UIADD3 UR48, UPT, UPT, UR48, 0x10800, URZ ;  /* 0x0001080030307890 */ /* 0x000fc4000fffe0ff */
[----:B--2---:R-:W-:Y:S01]  /*2d70*/  @P0 IMAD.MOV.U32 R3, RZ, RZ, 0x8000 ;  /* 0x00008000ff030424 */ /* 0x004fe200078e00ff */
[----:B------:R-:W-:Y:S02]  /*2d80*/  UIADD3 UR49, UPT, UPT, UR4, 0x10, URZ ;  /* 0x0000001004317890 */ /* 0x000fe4000fffe0ff */
[----:B------:R-:W-:Y:S01]  /*2d90*/  USHF.L.U32 UR5, UR54, 0x1f, URZ ;  /* 0x0000001f36057899 */ /* 0x000fe200080006ff */
[----:B------:R1:W-:Y:S01]  /*2da0*/  @P0 SYNCS.ARRIVE.TRANS64 RZ, [UR4+0x10], R3 ;  /* 0x00001003ffff09a7 */ /* 0x0003e20008000004 */
[----:B------:R-:W-:Y:S02]  /*2db0*/  UIADD3 UR16, UPT, UPT, UR16, 0x14800, URZ ;  /* 0x0001480010107890 */ /* 0x000fe4000fffe0ff */
[----:B------:R-:W-:Y:S02]  /*2dc0*/  UIADD3 UR17, UPT, UPT, UR4, 0x10, URZ ;  /* 0x0000001004117890 */ /* 0x000fe4000fffe0ff */
[----:B------:R-:W-:Y:S01]  /*2dd0*/  UIADD3.X UR11, UPT, UPT, URZ, UR47, URZ, UP0, !UPT ;  /* 0x0000002fff0b7290 */ /* 0x000fe200087fe4ff */
[----:B------:R-:W-:Y:S01]  /*2de0*/  UMOV UR50, URZ ;  /* 0x000000ff00327c82 */ /* 0x000fe20008000000 */
[----:B------:R-:W-:Y:S01]  /*2df0*/  UMOV UR18, 0x40 ;  /* 0x0000004000127882 */ /* 0x000fe20000000000 */
[----:B------:R-:W-:Y:S01]  /*2e00*/  UMOV UR19, UR51 ;  /* 0x0000003300137c82 */ /* 0x000fe20008000000 */
[----:B------:R-:W-:Y:S01]  /*2e10*/  UMOV UR20, UR52 ;  /* 0x0000003400147c82 */ /* 0x000fe20008000000 */
[----:B------:R-:W-:Y:S01]  /*2e20*/  UMOV UR21, UR53 ;  /* 0x0000003500157c82 */ /* 0x000fe20008000000 */
[----:B------:R-:W-:Y:S01]  /*2e30*/  UTMALDG.4D [UR48], [UR12], desc[URZ] ;  /* 0x0000ff300c0075b4 */ /* 0x000fe20008019000 */
[----:B------:R-:W-:-:S02]  /*2e40*/  UIADD3 UR25, UP1, UPT, UR46, 0x80, URZ ;  /* 0x000000802e197890 */ /* 0x000fc4000ff3e0ff */
[----:B------:R-:W-:Y:S02]  /*2e50*/  UIADD3 UR24, UP0, UPT, UR46, 0x80, URZ ;  /* 0x000000802e187890 */ /* 0x000fe4000ff1e0ff */
[----:B------:R-:W-:Y:S02]  /*2e60*/  UIADD3 UR6, UPT, UPT, UR6, 0x1, URZ ;  /* 0x0000000106067890 */ /* 0x000fe4000fffe0ff */
[----:B------:R-:W-:Y:S01]  /*2e70*/  UIADD3 UR8, UPT, UPT, UR9, 0x8800, URZ ;  /* 0x0000880009087890 */ /* 0x000fe2000fffe0ff */
[----:B------:R2:W-:Y:S01]  /*2e80*/  UTMALDG.4D [UR16], [UR10], desc[URZ] ;  /* 0x0000ff100a0075b4 */ /* 0x0005e20008019000 */
[----:B-1----:R-:W-:-:S04]  /*2e90*/  MOV R3, UR5 ;  /* 0x0000000500037c02 */ /* 0x002fc80008000f00 */
[----:B------:R-:W1:Y:S01]  /*2ea0*/  SYNCS.PHASECHK.TRANS64.TRYWAIT P0, [UR9+0x8], R3 ;  /* 0x00000803ff0075a7 */ /* 0x000e620008001109 */
[----:B--2---:R-:W-:Y:S01]  /*2eb0*/  USHF.L.U32 UR11, UR7, 0x7, URZ ;  /* 0x00000007070b7899 */ /* 0x004fe200080006ff */
[----:B-1----:R-:W-:Y:S11]  /*2ec0*/  @!P0 BRA `(.L_x_31) ;  /* 0x0000007400788947 */ /* 0x002ff60003800000 */
.L_x_84:
[----:B------:R-:W-:Y:S01]  /*2ed0*/  ELECT P0, URZ, PT ;  /* 0x0000000000ff782f */ /* 0x000fe20003800000 */
[----:B------:R-:W-:Y:S02]  /*2ee0*/  UISETP.NE.AND UP2, UPT, UR6, 0x5, UPT ;  /* 0x000000050600788c */ /* 0x000fe4000bf45270 */
[----:B------:R-:W-:Y:S02]  /*2ef0*/  UIADD3.X UR7, UPT, UPT, URZ, UR47, URZ, UP1, !UPT ;  /* 0x0000002fff077290 */ /* 0x000fe40008ffe4ff */
[----:B------:R-:W-:Y:S02]  /*2f00*/  USEL UR4, URZ, 0x1, UP2 ;  /* 0x00000001ff047887 */ /* 0x000fe40009000000 */
[----:B------:R-:W-:Y:S02]  /*2f10*/  USEL UR22, UR6, URZ, UP2 ;  /* 0x000000ff06167287 */ /* 0x000fe40009000000 */
[----:B------:R-:W-:Y:S02]  /*2f20*/  ULOP3.LUT UR30, UR14, UR4, URZ, 0x3c, !UPT ;  /* 0x000000040e1e7292 */ /* 0x000fe4000f8e3cff */
[----:B------:R-:W-:-:S02]  /*2f30*/  UIADD3 UR16, UPT, UPT, UR9, 0xc800, URZ ;  /* 0x0000c80009107890 */ /* 0x000fc4000fffe0ff */
[----:B-1----:R-:W-:Y:S01]  /*2f40*/  @P0 IMAD.MOV.U32 R3, RZ, RZ, 0x8000 ;  /* 0x00008000ff030424 */ /* 0x002fe200078e00ff */
[----:B------:R-:W-:Y:S02]  /*2f50*/  UIADD3.X UR5, UPT, UPT, URZ, UR47, URZ, UP0, !UPT ;  /* 0x0000002fff057290 */ /* 0x000fe400087fe4ff */
[----:B------:R-:W-:Y:S01]  /*2f60*/  USHF.L.U32 UR23, UR30, 0x1f, URZ ;  /* 0x0000001f1e177899 */ /* 0x000fe200080006ff */
[----:B------:R1:W-:Y:S01]  /*2f70*/  @P0 SYNCS.ARRIVE.TRANS64 RZ, [UR9], R3 ;  /* 0x00000003ffff09a7 */ /* 0x0003e20008000009 */
[----:B------:R-:W-:Y:S01]  /*2f80*/  ULEA UR14, UR22, UR9, 0x3 ;  /* 0x00000009160e7291 */ /* 0x000fe2000f8e18ff */
[----:B------:R-:W-:Y:S01]  /*2f90*/  UMOV UR10, URZ ;  /* 0x000000ff000a7c82 */ /* 0x000fe20008000000 */
[----:B------:R-:W-:Y:S01]  /*2fa0*/  UMOV UR12, UR52 ;  /* 0x00000034000c7c82 */ /* 0x000fe20008000000 */
[----:B------:R-:W-:Y:S01]  /*2fb0*/  UMOV UR13, UR53 ;  /* 0x00000035000d7c82 */ /* 0x000fe20008000000 */
[----:B------:R-:W-:Y:S01]  /*2fc0*/  UMOV UR6, UR25 ;  /* 0x0000001900067c82 */ /* 0x000fe20008000000 */
[----:B------:R-:W-:Y:S01]  /*2fd0*/  UMOV UR18, 0x40 ;  /* 0x0000004000127882 */ /* 0x000fe20000000000 */
[----:B------:R-:W-:Y:S01]  /*2fe0*/  UMOV UR17, UR9 ;  /* 0x0000000900117c82 */ /* 0x000fe20008000000 */
[----:B------:R-:W-:Y:S01]  /*2ff0*/  UMOV UR20, UR52 ;  /* 0x0000003400147c82 */ /* 0x000fe20008000000 */
[----:B------:R-:W-:Y:S01]  /*3000*/  UMOV UR21, UR53 ;  /* 0x0000003500157c82 */ /* 0x000fe20008000000 */
[----:B------:R-:W-:Y:S01]  /*3010*/  UMOV UR19, UR11 ;  /* 0x0000000b00137c82 */ /* 0x000fe20008000000 */
[----:B------:R-:W-:Y:S01]  /*3020*/  UMOV UR4, UR24 ;  /* 0x0000001800047c82 */ /* 0x000fe20008000000 */
[----:B------:R2:W-:Y:S01]  /*3030*/  UTMALDG.4D [UR8], [UR6], desc[URZ] ;  /* 0x0000ff08060075b4 */ /* 0x0005e20008019000 */
[----:B------:R2:W-:Y:S01]  /*3040*/  UTMALDG.4D [UR16], [UR4], desc[URZ] ;  /* 0x0000ff10040075b4 */ /* 0x0005e20008019000 */
[----:B-1----:R-:W-:-:S04]  /*3050*/  MOV R3, UR23 ;  /* 0x0000001700037c02 */ /* 0x002fc80008000f00 */
[----:B------:R-:W1:Y:S02]  /*3060*/  SYNCS.PHASECHK.TRANS64.TRYWAIT P0, [UR14+0x38], R3 ;  /* 0x00003803ff0075a7 */ /* 0x000e64000800110e */
[----:B-12---:R-:W-:Y:S05]  /*3070*/  @!P0 BRA `(.L_x_32) ;  /* 0x00000074002c8947 */ /* 0x006fea0003800000 */
.L_x_86:
[----:B------:R-:W-:Y:S01]  /*3080*/  ELECT P0, URZ, PT ;  /* 0x0000000000ff782f */ /* 0x000fe20003800000 */
[----:B------:R-:W-:Y:S02]  /*3090*/  UIADD3 UR4, UP1, UPT, UR46, 0x180, URZ ;  /* 0x000001802e047890 */ /* 0x000fe4000ff3e0ff */
[----:B------:R-:W-:Y:S02]  /*30a0*/  ULEA UR24, UR22, UR9, 0xf ;  /* 0x0000000916187291 */ /* 0x000fe4000f8e78ff */
[----:B------:R-:W-:Y:S02]  /*30b0*/  UIADD3 UR10, UP0, UPT, UR46, 0x180, URZ ;  /* 0x000001802e0a7890 */ /* 0x000fe4000ff1e0ff */
[----:B------:R-:W-:Y:S02]  /*30c0*/  ULEA UR16, UR22, UR9, 0xf ;  /* 0x0000000916107291 */ /* 0x000fe4000f8e78ff */
[----:B------:R-:W-:Y:S02]  /*30d0*/  UIADD3.X UR5, UPT, UPT, URZ, UR47, URZ, UP1, !UPT ;  /* 0x0000002fff057290 */ /* 0x000fe40008ffe4ff */
[----:B------:R-:W-:-:S02]  /*30e0*/  UIADD3 UR24, UPT, UPT, UR24, 0x10800, URZ ;  /* 0x0001080018187890 */ /* 0x000fc4000fffe0ff */
[----:B-1----:R-:W-:Y:S01]  /*30f0*/  @P0 MOV R3, 0x8000 ;  /* 0x0000800000030802 */ /* 0x002fe20000000f00 */
[----:B------:R-:W-:Y:S02]  /*3100*/  UIADD3 UR25, UPT, UPT, UR14, 0x10, URZ ;  /* 0x000000100e197890 */ /* 0x000fe4000fffe0ff */
[----:B------:R-:W-:Y:S01]  /*3110*/  UIADD3.X UR11, UPT, UPT, URZ, UR47, URZ, UP0, !UPT ;  /* 0x0000002fff0b7290 */ /* 0x000fe200087fe4ff */
[----:B------:R1:W-:Y:S01]  /*3120*/  @P0 SYNCS.ARRIVE.TRANS64 RZ, [UR14+0x10], R3 ;  /* 0x00001003ffff09a7 */ /* 0x0003e2000800000e */
[----:B------:R-:W-:Y:S02]  /*3130*/  UIADD3 UR16, UPT, UPT, UR16, 0x14800, URZ ;  /* 0x0001480010107890 */ /* 0x000fe4000fffe0ff */
[----:B------:R-:W-:Y:S01]  /*3140*/  UIADD3 UR17, UPT, UPT, UR14, 0x10, URZ ;  /* 0x000000100e117890 */ /* 0x000fe2000fffe0ff */
        /* <DEDUP_REMOVED lines=8> */
[----:B------:R1:W-:Y:S01]  /*31d0*/  UTMALDG.4D [UR24], [UR4], desc[URZ] ;  /* 0x0000ff18040075b4 */ /* 0x0003e20008019000 */
[----:B------:R-:W-:-:S02]  /*31e0*/  UIADD3 UR6, UPT, UPT, UR22, 0x1, URZ ;  /* 0x0000000116067890 */ /* 0x000fc4000fffe0ff */
[----:B------:R-:W-:Y:S02]  /*31f0*/  ULOP3.LUT UR54, UR54, 0x1, URZ, 0x3c, !UPT ;  /* 0x0000000136367892 */ /* 0x000fe4000f8e3cff */
[----:B------:R-:W-:Y:S01]  /*3200*/  UISETP.NE.AND UP0, UPT, UR6, 0x5, UPT ;  /* 0x000000050600788c */ /* 0x000fe2000bf05270 */
[----:B------:R1:W-:Y:S03]  /*3210*/  UTMALDG.4D [UR16], [UR10], desc[URZ] ;  /* 0x0000ff100a0075b4 */ /* 0x0003e60008019000 */
[----:B------:R-:W-:Y:S02]  /*3220*/  USEL UR14, URZ, 0x1, UP0 ;  /* 0x00000001ff0e7887 */ /* 0x000fe40008000000 */
[----:B------:R-:W-:Y:S02]  /*3230*/  USEL UR6, UR6, URZ, UP0 ;  /* 0x000000ff06067287 */ /* 0x000fe40008000000 */
[----:B------:R-:W-:-:S02]  /*3240*/  UISETP.GE.AND UP0, UPT, UR55, 0x2, UPT ;  /* 0x000000023700788c */ /* 0x000fc4000bf06270 */
[----:B------:R-:W-:-:S07]  /*3250*/  ULOP3.LUT UR14, UR30, UR14, URZ, 0x3c, !UPT ;  /* 0x0000000e1e0e7292 */ /* 0x000fce000f8e3cff */
[----:B-1----:R-:W-:Y:S05]  /*3260*/  BRA.U !UP0, `(.L_x_33) ;  /* 0x00000005081c7547 */ /* 0x002fea000b800000 */
[----:B------:R-:W-:Y:S01]  /*3270*/  HFMA2 R4, -RZ, RZ, 0, -0.0 ;  /* 0x00008000ff047431 */ /* 0x000fe200000001ff */
[----:B------:R-:W-:Y:S02]  /*3280*/  UIADD3 UR30, UP3, UPT, UR46, 0x100, URZ ;  /* 0x000001002e1e7890 */ /* 0x000fe4000ff7e0ff */
[----:B------:R-:W-:Y:S02]  /*3290*/  UIADD3 UR22, UP2, UPT, UR46, 0x100, URZ ;  /* 0x000001002e167890 */ /* 0x000fe4000ff5e0ff */
[----:B------:R-:W-:Y:S02]  /*32a0*/  UIADD3 UR12, UP1, UPT, UR46, 0x180, URZ ;  /* 0x000001802e0c7890 */ /* 0x000fe4000ff3e0ff */
[----:B------:R-:W-:Y:S02]  /*32b0*/  UIADD3 UR10, UP0, UPT, UR46, 0x180, URZ ;  /* 0x000001802e0a7890 */ /* 0x000fe4000ff1e0ff */
[----:B------:R-:W-:Y:S02]  /*32c0*/  UIADD3.X UR31, UPT, UPT, URZ, UR47, URZ, UP3, !UPT ;  /* 0x0000002fff1f7290 */ /* 0x000fe40009ffe4ff */
[----:B------:R-:W-:-:S02]  /*32d0*/  UIADD3.X UR23, UPT, UPT, URZ, UR47, URZ, UP2, !UPT ;  /* 0x0000002fff177290 */ /* 0x000fc400097fe4ff */
[----:B------:R-:W-:Y:S02]  /*32e0*/  UIADD3.X UR13, UPT, UPT, URZ, UR47, URZ, UP1, !UPT ;  /* 0x0000002fff0d7290 */ /* 0x000fe40008ffe4ff */
[----:B------:R-:W-:Y:S01]  /*32f0*/  UIADD3.X UR11, UPT, UPT, URZ, UR47, URZ, UP0, !UPT ;  /* 0x0000002fff0b7290 */ /* 0x000fe200087fe4ff */
[----:B------:R-:W-:Y:S01]  /*3300*/  UMOV UR8, URZ ;  /* 0x000000ff00087c82 */ /* 0x000fe20008000000 */
[----:B------:R-:W-:Y:S01]  /*3310*/  UMOV UR42, URZ ;  /* 0x000000ff002a7c82 */ /* 0x000fe20008000000 */
[----:B------:R-:W-:Y:S01]  /*3320*/  UMOV UR34, 0x40 ;  /* 0x0000004000227882 */ /* 0x000fe20000000000 */
[----:B------:R-:W-:Y:S01]  /*3330*/  UMOV UR26, URZ ;  /* 0x000000ff001a7c82 */ /* 0x000fe20008000000 */
[----:B------:R-:W-:-:S07]  /*3340*/  UMOV UR18, 0x40 ;  /* 0x0000004000127882 */ /* 0x000fce0000000000 */
.L_x_36:
[----:B------:R-:W-:Y:S02]  /*3350*/  USHF.L.U32 UR5, UR14, 0x1f, URZ ;  /* 0x0000001f0e057899 */ /* 0x000fe400080006ff */
[----:B------:R-:W-:Y:S02]  /*3360*/  ULEA UR4, UR6, UR9, 0x3 ;  /* 0x0000000906047291 */ /* 0x000fe4000f8e18ff */
[----:B------:R-:W-:Y:S02]  /*3370*/  UIADD3 UR43, UPT, UPT, UR38, -UR8, URZ ;  /* 0x80000008262b7290 */ /* 0x000fe4000fffe0ff */
[----:B-1----:R-:W-:Y:S01]  /*3380*/  MOV R3, UR5 ;  /* 0x0000000500037c02 */ /* 0x002fe20008000f00 */
[----:B------:R-:W-:-:S04]  /*3390*/  UIADD3 UR7, UPT, UPT, UR6, 0x1, URZ ;  /* 0x0000000106077890 */ /* 0x000fc8000fffe0ff */
[----:B------:R-:W1:Y:S02]  /*33a0*/  SYNCS.PHASECHK.TRANS64.TRYWAIT P0, [UR4+0x38], R3 ;  /* 0x00003803ff0075a7 */ /* 0x000e640008001104 */
[----:B-1----:R-:W-:Y:S06]  /*33b0*/  @!P0 BRA `(.L_x_34) ;  /* 0x00000070007c8947 */ /* 0x002fec0003800000 */
.L_x_88:
[----:B------:R-:W-:Y:S01]  /*33c0*/  ELECT P0, URZ, PT ;  /* 0x0000000000ff782f */ /* 0x000fe20003800000 */
[----:B------:R-:W-:Y:S02]  /*33d0*/  UISETP.NE.AND UP0, UPT, UR7, 0x5, UPT ;  /* 0x000000050700788c */ /* 0x000fe4000bf05270 */
[----:B------:R-:W-:Y:S02]  /*33e0*/  ULEA UR40, UR6, UR9, 0xf ;  /* 0x0000000906287291 */ /* 0x000fe4000f8e78ff */
[----:B------:R-:W-:Y:S02]  /*33f0*/  USEL UR5, URZ, 0x1, UP0 ;  /* 0x00000001ff057887 */ /* 0x000fe40008000000 */
[----:B------:R-:W-:Y:S02]  /*3400*/  ULEA UR32, UR6, UR9, 0xf ;  /* 0x0000000906207291 */ /* 0x000fe4000f8e78ff */
[----:B------:R-:W-:Y:S02]  /*3410*/  ULOP3.LUT UR14, UR14, UR5, URZ, 0x3c, !UPT ;  /* 0x000000050e0e7292 */ /* 0x000fe4000f8e3cff */
[----:B------:R-:W-:-:S02]  /*3420*/  USEL UR5, UR7, URZ, UP0 ;  /* 0x000000ff07057287 */ /* 0x000fc40008000000 */
[----:B-1----:R-:W-:Y:S01]  /*3430*/  @P0 IMAD.MOV.U32 R3, RZ, RZ, 0x8000 ;  /* 0x00008000ff030424 */ /* 0x002fe200078e00ff */
[----:B------:R-:W-:Y:S02]  /*3440*/  USHF.L.U32 UR43, UR43, 0x7, URZ ;  /* 0x000000072b2b7899 */ /* 0x000fe400080006ff */
[----:B------:R-:W-:Y:S01]  /*3450*/  UIADD3 UR40, UPT, UPT, UR40, 0x10800, URZ ;  /* 0x0001080028287890 */ /* 0x000fe2000fffe0ff */
[----:B------:R1:W-:Y:S01]  /*3460*/  @P0 SYNCS.ARRIVE.TRANS64 RZ, [UR4+0x10], R3 ;  /* 0x00001003ffff09a7 */ /* 0x0003e20008000004 */
[----:B------:R-:W-:Y:S02]  /*3470*/  UIADD3 UR41, UPT, UPT, UR4, 0x10, URZ ;  /* 0x0000001004297890 */ /* 0x000fe4000fffe0ff */
[----:B------:R-:W-:Y:S02]  /*3480*/  UIADD3 UR32, UPT, UPT, UR32, 0x14800, URZ ;  /* 0x0001480020207890 */ /* 0x000fe4000fffe0ff */
[----:B------:R-:W-:Y:S02]  /*3490*/  UIADD3 UR33, UPT, UPT, UR4, 0x10, URZ ;  /* 0x0000001004217890 */ /* 0x000fe4000fffe0ff */
[----:B------:R-:W-:-:S02]  /*34a0*/  USHF.L.U32 UR6, UR14, 0x1f, URZ ;  /* 0x0000001f0e067899 */ /* 0x000fc400080006ff */
[----:B------:R-:W-:Y:S01]  /*34b0*/  ULEA UR4, UR5, UR9, 0x3 ;  /* 0x0000000905047291 */ /* 0x000fe2000f8e18ff */
[----:B------:R-:W-:Y:S01]  /*34c0*/  UMOV UR44, UR52 ;  /* 0x00000034002c7c82 */ /* 0x000fe20008000000 */
[----:B------:R-:W-:Y:S01]  /*34d0*/  UMOV UR45, UR53 ;  /* 0x00000035002d7c82 */ /* 0x000fe20008000000 */
[----:B------:R-:W-:Y:S01]  /*34e0*/  UMOV UR36, UR52 ;  /* 0x0000003400247c82 */ /* 0x000fe20008000000 */
[----:B------:R-:W-:Y:S01]  /*34f0*/  UMOV UR37, UR53 ;  /* 0x0000003500257c82 */ /* 0x000fe20008000000 */
[----:B------:R-:W-:Y:S01]  /*3500*/  UMOV UR35, UR43 ;  /* 0x0000002b00237c82 */ /* 0x000fe20008000000 */
[----:B------:R2:W-:Y:S01]  /*3510*/  UTMALDG.4D [UR40], [UR30], desc[URZ] ;  /* 0x0000ff281e0075b4 */ /* 0x0005e20008019000 */
[----:B-1----:R-:W-:Y:S01]  /*3520*/  MOV R3, UR6 ;  /* 0x0000000600037c02 */ /* 0x002fe20008000f00 */
[----:B------:R2:W-:Y:S03]  /*3530*/  UTMALDG.4D [UR32], [UR22], desc[URZ] ;  /* 0x0000ff20160075b4 */ /* 0x0005e60008019000 */
[----:B------:R-:W1:Y:S02]  /*3540*/  SYNCS.PHASECHK.TRANS64.TRYWAIT P0, [UR4+0x38], R3 ;  /* 0x00003803ff0075a7 */ /* 0x000e640008001104 */
[----:B-12---:R-:W-:Y:S05]  /*3550*/  @!P0 BRA `(.L_x_35) ;  /* 0x0000007000348947 */ /* 0x006fea0003800000 */
.L_x_90:
[----:B------:R-:W-:Y:S01]  /*3560*/  ELECT P0, URZ, PT ;  /* 0x0000000000ff782f */ /* 0x000fe20003800000 */
[----:B------:R-:W-:Y:S02]  /*3570*/  ULEA UR24, UR5, UR9, 0xf ;  /* 0x0000000905187291 */ /* 0x000fe4000f8e78ff */
[----:B------:R-:W-:Y:S02]  /*3580*/  ULEA UR16, UR5, UR9, 0xf ;  /* 0x0000000905107291 */ /* 0x000fe4000f8e78ff */
[----:B------:R-:W-:Y:S02]  /*3590*/  UIADD3 UR25, UPT, UPT, UR4, 0x10, URZ ;  /* 0x0000001004197890 */ /* 0x000fe4000fffe0ff */
[----:B------:R-:W-:Y:S02]  /*35a0*/  UIADD3 UR24, UPT, UPT, UR24, 0x10800, URZ ;  /* 0x0001080018187890 */ /* 0x000fe4000fffe0ff */
[----:B------:R-:W-:Y:S02]  /*35b0*/  UIADD3 UR17, UPT, UPT, UR4, 0x10, URZ ;  /* 0x0000001004117890 */ /* 0x000fe4000fffe0ff */
[----:B------:R-:W-:-:S02]  /*35c0*/  UIADD3 UR16, UPT, UPT, UR16, 0x14800, URZ ;  /* 0x0001480010107890 */ /* 0x000fc4000fffe0ff */
[----:B------:R2:W-:Y:S01]  /*35d0*/  @P0 SYNCS.ARRIVE.TRANS64 RZ, [UR4+0x10], R4 ;  /* 0x00001004ffff09a7 */ /* 0x0005e20008000004 */
[----:B------:R-:W-:Y:S01]  /*35e0*/  UMOV UR27, UR43 ;  /* 0x0000002b001b7c82 */ /* 0x000fe20008000000 */
[----:B------:R-:W-:Y:S01]  /*35f0*/  UMOV UR28, UR52 ;  /* 0x00000034001c7c82 */ /* 0x000fe20008000000 */
[----:B------:R-:W-:Y:S01]  /*3600*/  UMOV UR29, UR53 ;  /* 0x00000035001d7c82 */ /* 0x000fe20008000000 */
[----:B------:R-:W-:Y:S01]  /*3610*/  UMOV UR19, UR43 ;  /* 0x0000002b00137c82 */ /* 0x000fe20008000000 */
[----:B------:R-:W-:Y:S01]  /*3620*/  UMOV UR20, UR52 ;  /* 0x0000003400147c82 */ /* 0x000fe20008000000 */
[----:B------:R-:W-:Y:S01]  /*3630*/  UMOV UR21, UR53 ;  /* 0x0000003500157c82 */ /* 0x000fe20008000000 */
[----:B------:R2:W-:Y:S01]  /*3640*/  UTMALDG.4D [UR24], [UR12], desc[URZ] ;  /* 0x0000ff180c0075b4 */ /* 0x0005e20008019000 */
[----:B------:R-:W-:Y:S02]  /*3650*/  UIADD3 UR5, UPT, UPT, UR5, 0x1, URZ ;  /* 0x0000000105057890 */ /* 0x000fe4000fffe0ff */
[----:B------:R-:W-:-:S02]  /*3660*/  UIADD3 UR8, UPT, UPT, UR8, 0x1, URZ ;  /* 0x0000000108087890 */ /* 0x000fc4000fffe0ff */
[----:B------:R-:W-:Y:S01]  /*3670*/  UISETP.NE.AND UP0, UPT, UR5, 0x5, UPT ;  /* 0x000000050500788c */ /* 0x000fe2000bf05270 */
[----:B------:R2:W-:Y:S03]  /*3680*/  UTMALDG.4D [UR16], [UR10], desc[URZ] ;  /* 0x0000ff100a0075b4 */ /* 0x0005e60008019000 */
[----:B------:R-:W-:Y:S02]  /*3690*/  USEL UR4, URZ, 0x1, UP0 ;  /* 0x00000001ff047887 */ /* 0x000fe40008000000 */
[----:B------:R-:W-:Y:S02]  /*36a0*/  USEL UR6, UR5, URZ, UP0 ;  /* 0x000000ff05067287 */ /* 0x000fe40008000000 */
[----:B------:R-:W-:Y:S02]  /*36b0*/  UISETP.NE.AND UP0, UPT, UR8, UR15, UPT ;  /* 0x0000000f0800728c */ /* 0x000fe4000bf05270 */
[----:B------:R-:W-:-:S07]  /*36c0*/  ULOP3.LUT UR14, UR14, UR4, URZ, 0x3c, !UPT ;  /* 0x000000040e0e7292 */ /* 0x000fce000f8e3cff */
[----:B--2---:R-:W-:Y:S05]  /*36d0*/  BRA.U UP0, `(.L_x_36) ;  /* 0xfffffffd001c7547 */ /* 0x004fea000b83ffff */
.L_x_33:
[----:B------:R-:W2:Y:S01]  /*36e0*/  LDCU UR4, c[0x0][0x610] ;  /* 0x0000c200ff0477ac */ /* 0x000ea20008000800 */
[----:B------:R-:W3:Y:S01]  /*36f0*/  LDCU.U8 UR8, c[0x0][0x614] ;  /* 0x0000c280ff0877ac */ /* 0x000ee20008000000 */
[----:B------:R-:W-:Y:S01]  /*3700*/  UIADD3 UR39, UPT, UPT, UR56, UR39, URZ ;  /* 0x0000002738277290 */ /* 0x000fe2000fffe0ff */
[----:B------:R-:W4:Y:S01]  /*3710*/  LDCU.U8 UR7, c[0x0][0x615] ;  /* 0x0000c2a0ff0777ac */ /* 0x000f220008000000 */
[----:B------:R-:W5:Y:S02]  /*3720*/  LDCU.64 UR10, c[0x0][0x618] ;  /* 0x0000c300ff0a77ac */ /* 0x000f640008000a00 */
[----:B--2---:R-:W-:Y:S01]  /*3730*/  UIMAD.WIDE.U32 UR4, UR39, UR4, URZ ;  /* 0x00000004270472a5 */ /* 0x004fe2000f8e00ff */
[----:B------:R-:W2:Y:S01]  /*3740*/  LDCU.U8 UR13, c[0x0][0x620] ;  /* 0x0000c400ff0d77ac */ /* 0x000ea20008000000 */
[----:B------:R-:W1:Y:S05]  /*3750*/  LDCU.U8 UR12, c[0x0][0x621] ;  /* 0x0000c420ff0c77ac */ /* 0x000e6a0008000000 */
[----:B------:R-:W-:-:S02]  /*3760*/  UMOV UR4, UR5 ;  /* 0x0000000500047c82 */ /* 0x000fc40008000000 */
[----:B------:R-:W-:-:S04]  /*3770*/  UIADD3 UR52, UPT, UPT, UR39, -UR4, URZ ;  /* 0x8000000427347290 */ /* 0x000fc8000fffe0ff */
[----:B---3--:R-:W-:Y:S01]  /*3780*/  USHF.R.U32.HI UR52, URZ, UR8, UR52 ;  /* 0x00000008ff347299 */ /* 0x008fe20008011634 */
[----:B------:R-:W3:Y:S03]  /*3790*/  LDCU UR8, c[0x0][0x624] ;  /* 0x0000c480ff0877ac */ /* 0x000ee60008000800 */
[----:B------:R-:W-:-:S04]  /*37a0*/  UIADD3 UR52, UPT, UPT, UR4, UR52, URZ ;  /* 0x0000003404347290 */ /* 0x000fc8000fffe0ff */
[----:B----4-:R-:W-:Y:S01]  /*37b0*/  USHF.R.U32.HI UR52, URZ, UR7, UR52 ;  /* 0x00000007ff347299 */ /* 0x010fe20008011634 */
[----:B------:R-:W4:Y:S03]  /*37c0*/  LDCU UR7, c[0x0][0x60c] ;  /* 0x0000c180ff0777ac */ /* 0x000f260008000800 */
[----:B-----5:R-:W-:Y:S02]  /*37d0*/  UIMAD.WIDE.U32 UR4, UR52, UR11, URZ ;  /* 0x0000000b340472a5 */ /* 0x020fe4000f8e00ff */
[----:B---3--:R-:W-:-:S05]  /*37e0*/  UISETP.GE.AND UP0, UPT, UR39, UR8, UPT ;  /* 0x000000082700728c */ /* 0x008fca000bf06270 */
[----:B------:R-:W-:Y:S02]  /*37f0*/  UMOV UR4, UR5 ;  /* 0x0000000500047c82 */ /* 0x000fe40008000000 */
[----:B------:R-:W-:-:S04]  /*3800*/  UIADD3 UR5, UPT, UPT, UR52, -UR4, URZ ;  /* 0x8000000434057290 */ /* 0x000fc8000fffe0ff */
[----:B--2---:R-:W-:-:S04]  /*3810*/  USHF.R.U32.HI UR5, URZ, UR13, UR5 ;  /* 0x0000000dff057299 */ /* 0x004fc80008011605 */
[----:B------:R-:W-:Y:S02]  /*3820*/  UIADD3 UR4, UPT, UPT, UR4, UR5, URZ ;  /* 0x0000000504047290 */ /* 0x000fe4000fffe0ff */
[----:B------:R-:W-:Y:S02]  /*3830*/  UIADD3 UR5, UPT, UPT, -UR52, URZ, URZ ;  /* 0x000000ff34057290 */ /* 0x000fe4000fffe1ff */
[----:B-1----:R-:W-:Y:S02]  /*3840*/  USHF.R.U32.HI UR53, URZ, UR12, UR4 ;  /* 0x0000000cff357299 */ /* 0x002fe40008011604 */
[----:B----4-:R-:W-:Y:S02]  /*3850*/  UIMAD UR7, UR7, UR5, UR39 ;  /* 0x00000005070772a4 */ /* 0x010fe4000f8e0227 */
[----:B------:R-:W-:-:S04]  /*3860*/  UIADD3 UR4, UPT, UPT, -UR53, URZ, URZ ;  /* 0x000000ff35047290 */ /* 0x000fc8000fffe1ff */
[----:B------:R-:W-:Y:S01]  /*3870*/  UIMAD UR52, UR10, UR4, UR52 ;  /* 0x000000040a3472a4 */ /* 0x000fe2000f8e0234 */
[----:B------:R-:W-:Y:S11]  /*3880*/  BRA.U !UP0, `(.L_x_37) ;  /* 0xfffffff508087547 */ /* 0x000ff6000b83ffff */
.L_x_29:
[----:B------:R-:W-:Y:S01]  /*3890*/  UISETP.NE.AND UP0, UPT, UR6, 0x4, UPT ;  /* 0x000000040600788c */ /* 0x000fe2000bf05270 */
[----:B------:R-:W1:Y:S01]  /*38a0*/  S2UR UR7, SR_CgaCtaId ;  /* 0x00000000000779c3 */ /* 0x000e620000008800 */
[----:B------:R-:W-:-:S04]  /*38b0*/  UIADD3 UR4, UPT, UPT, UR6, 0x2, URZ ;  /* 0x0000000206047890 */ /* 0x000fc8000fffe0ff */
[----:B------:R-:W-:-:S04]  /*38c0*/  USEL UR4, UR4, 0x1, UP0 ;  /* 0x0000000104047887 */ /* 0x000fc80008000000 */
[----:B------:R-:W-:Y:S02]  /*38d0*/  UISETP.NE.AND UP1, UPT, UR4, 0x5, UPT ;  /* 0x000000050400788c */ /* 0x000fe4000bf25270 */
[----:B------:R-:W-:-:S04]  /*38e0*/  UIADD3 UR4, UPT, UPT, UR4, 0x1, URZ ;  /* 0x0000000104047890 */ /* 0x000fc8000fffe0ff */
[----:B------:R-:W-:Y:S02]  /*38f0*/  USEL UR4, UR4, 0x1, UP1 ;  /* 0x0000000104047887 */ /* 0x000fe40008800000 */
[----:B------:R-:W-:Y:S02]  /*3900*/  UISETP.EQ.XOR UP1, UPT, UR6, 0x4, !UP1 ;  /* 0x000000040600788c */ /* 0x000fe4000cf22a70 */
[----:B------:R-:W-:Y:S02]  /*3910*/  UISETP.NE.AND UP0, UPT, UR4, 0x5, UPT ;  /* 0x000000050400788c */ /* 0x000fe4000bf05270 */
[----:B------:R-:W-:Y:S02]  /*3920*/  UIADD3 UR5, UPT, UPT, UR4, 0x1, URZ ;  /* 0x0000000104057890 */ /* 0x000fe4000fffe0ff */
[----:B------:R-:W-:Y:S02]  /*3930*/  UISETP.EQ.XOR UP1, UPT, UR4, 0x5, UP1 ;  /* 0x000000050400788c */ /* 0x000fe40008f22a70 */
[----:B------:R-:W-:Y:S01]  /*3940*/  USEL UR5, UR5, 0x1, UP0 ;  /* 0x0000000105057887 */ /* 0x000fe20008000000 */
[----:B------:R-:W-:-:S03]  /*3950*/  UMOV UR6, 0x400 ;  /* 0x0000040000067882 */ /* 0x000fc60000000000 */
[----:B------:R-:W-:Y:S02]  /*3960*/  UISETP.EQ.XOR UP1, UPT, UR5, 0x5, UP1 ;  /* 0x000000050500788c */ /* 0x000fe40008f22a70 */
[----:B------:R-:W-:Y:S02]  /*3970*/  UISETP.NE.AND UP0, UPT, UR5, 0x5, UPT ;  /* 0x000000050500788c */ /* 0x000fe4000bf05270 */
[----:B------:R-:W-:Y:S02]  /*3980*/  USEL UR4, URZ, 0x1, !UP1 ;  /* 0x00000001ff047887 */ /* 0x000fe4000c800000 */
[----:B-1----:R-:W-:Y:S02]  /*3990*/  ULEA UR6, UR7, UR6, 0x18 ;  /* 0x0000000607067291 */ /* 0x002fe4000f8ec0ff */
[----:B------:R-:W-:Y:S02]  /*39a0*/  ULOP3.LUT UR4, UR14, UR4, URZ, 0x3c, !UPT ;  /* 0x000000040e047292 */ /* 0x000fe4000f8e3cff */
[----:B------:R-:W-:-:S02]  /*39b0*/  USEL UR5, UR5, URZ, UP0 ;  /* 0x000000ff05057287 */ /* 0x000fc40008000000 */
[----:B------:R-:W-:Y:S02]  /*39c0*/  USHF.L.U32 UR4, UR4, 0x1f, URZ ;  /* 0x0000001f04047899 */ /* 0x000fe400080006ff */
[----:B------:R-:W-:-:S04]  /*39d0*/  ULEA UR5, UR5, UR6, 0x3 ;  /* 0x0000000605057291 */ /* 0x000fc8000f8e18ff */
[----:B------:R-:W-:-:S05]  /*39e0*/  MOV R3, UR4 ;  /* 0x0000000400037c02 */ /* 0x000fca0008000f00 */
[----:B------:R-:W1:Y:S02]  /*39f0*/  SYNCS.PHASECHK.TRANS64.TRYWAIT P0, [UR5+0x38], R3 ;  /* 0x00003803ff0075a7 */ /* 0x000e640008001105 */
[----:B-1----:R-:W-:Y:S05]  /*3a00*/  @!P0 BRA `(.L_x_38) ;  /* 0x0000006c00288947 */ /* 0x002fea0003800000 */
.L_x_92:
[----:B------:R-:W-:Y:S01]  /*3a10*/  ELECT P0, URZ, PT ;  /* 0x0000000000ff782f */ /* 0x000fe20003800000 */
[----:B------:R-:W-:-:S06]  /*3a20*/  USHF.L.U32 UR4, UR54, 0x1f, URZ ;  /* 0x0000001f36047899 */ /* 0x000fcc00080006ff */
[----:B-1----:R-:W-:-:S06]  /*3a30*/  MOV R3, UR4 ;  /* 0x0000000400037c02 */ /* 0x002fcc0008000f00 */
[----:B------:R-:W-:-:S04]  /*3a40*/  @P0 IMAD.MOV.U32 R4, RZ, RZ, 0x8000 ;  /* 0x00008000ff040424 */ /* 0x000fc800078e00ff */
[----:B------:R1:W-:Y:S01]  /*3a50*/  @P0 SYNCS.ARRIVE.TRANS64 RZ, [UR5+0x10], R4 ;  /* 0x00001004ffff09a7 */ /* 0x0003e20008000005 */
[----:B------:R-:W2:Y:S02]  /*3a60*/  SYNCS.PHASECHK.TRANS64.TRYWAIT P0, [UR6+0x8], R3 ;  /* 0x00000803ff0075a7 */ /* 0x000ea40008001106 */
[----:B-12---:R-:W-:Y:S05]  /*3a70*/  @!P0 BRA `(.L_x_39) ;  /* 0x0000006c00348947 */ /* 0x006fea0003800000 */
.L_x_94:
[----:B------:R-:W-:-:S13]  /*3a80*/  ELECT P0, URZ, PT ;  /* 0x0000000000ff782f */ /* 0x000fda0003800000 */
[----:B-1----:R-:W-:-:S04]  /*3a90*/  @P0 MOV R3, 0x8000 ;  /* 0x0000800000030802 */ /* 0x002fc80000000f00 */
[----:B------:R1:W-:Y:S03]  /*3aa0*/  @P0 SYNCS.ARRIVE.TRANS64 RZ, [UR6], R3 ;  /* 0x00000003ffff09a7 */ /* 0x0003e60008000006 */
.L_x_5:
[----:B------:R-:W-:-:S13]  /*3ab0*/  R2UR UR4, R0 ;  /* 0x00000000000472ca */ /* 0x000fda00000e0000 */
[----:B------:R-:W-:-:S09]  /*3ac0*/  UISETP.GT.AND UP0, UPT, UR4, 0x3, UPT ;  /* 0x000000030400788c */ /* 0x000fd2000bf04270 */
[----:B------:R-:W-:Y:S05]  /*3ad0*/  BRA.U UP0, `(.L_x_3) ;  /* 0x0000004900707547 */ /* 0x000fea000b800000 */
.L_x_40:
[----:B------:R-:W-:-:S08]  /*3ae0*/  NOP ;  /* 0x0000000000007918 */ /* 0x000fd00000000000 */
[----:B------:R-:W4:Y:S02]  /*3af0*/  USETMAXREG.TRY_ALLOC.CTAPOOL UP0, 0xc0 ;  /* 0x000000c0000079c8 */ /* 0x000f240008000600 */
[----:B----4-:R-:W-:Y:S05]  /*3b00*/  BRA.U !UP0, `(.L_x_40) ;  /* 0xfffffffd08f47547 */ /* 0x010fea000b83ffff */
[----:B------:R-:W4:Y:S01]  /*3b10*/  LDCU UR6, c[0x0][0x38c] ;  /* 0x00007180ff0677ac */ /* 0x000f220008000800 */
[----:B------:R-:W5:Y:S01]  /*3b20*/  LDCU UR7, c[0x0][0x624] ;  /* 0x0000c480ff0777ac */ /* 0x000f620008000800 */
[----:B------:R-:W-:Y:S01]  /*3b30*/  UMOV UR8, 0x1 ;  /* 0x0000000100087882 */ /* 0x000fe20000000000 */
[----:B----4-:R-:W-:Y:S02]  /*3b40*/  UIADD3 UR4, UPT, UPT, -UR6, URZ, URZ ;  /* 0x000000ff06047290 */ /* 0x010fe4000fffe1ff */
[----:B---3--:R-:W-:Y:S02]  /*3b50*/  UIADD3 UR5, UPT, UPT, UR6, -0x1, URZ ;  /* 0xffffffff06057890 */ /* 0x008fe4000fffe0ff */
[----:B------:R-:W-:Y:S02]  /*3b60*/  USHF.R.S32.HI UR4, URZ, 0x1f, UR4 ;  /* 0x0000001fff047899 */ /* 0x000fe40008011404 */
[----:B------:R-:W-:Y:S02]  /*3b70*/  UISETP.GT.AND UP0, UPT, UR6, URZ, UPT ;  /* 0x000000ff0600728c */ /* 0x000fe4000bf04270 */
[----:B------:R-:W-:-:S02]  /*3b80*/  USHF.R.S32.HI UR11, URZ, 0x1f, UR5 ;  /* 0x0000001fff0b7899 */ /* 0x000fc40008011405 */
[----:B------:R-:W-:Y:S02]  /*3b90*/  ULEA.HI UR4, UR4, -UR6, URZ, 0x7 ;  /* 0x8000000604047291 */ /* 0x000fe4000f8f38ff */
[----:B------:R-:W-:Y:S02]  /*3ba0*/  ULEA.HI UR11, UR11, UR5, URZ, 0x7 ;  /* 0x000000050b0b7291 */ /* 0x000fe4000f8f38ff */
[----:B------:R-:W-:Y:S02]  /*3bb0*/  USHF.R.S32.HI UR4, URZ, 0x7, UR4 ;  /* 0x00000007ff047899 */ /* 0x000fe40008011404 */
[----:B------:R-:W-:Y:S02]  /*3bc0*/  USHF.R.S32.HI UR11, URZ, 0x7, UR11 ;  /* 0x00000007ff0b7899 */ /* 0x000fe4000801140b */
[----:B------:R-:W-:Y:S02]  /*3bd0*/  @!UP0 ULOP3.LUT UR11, URZ, UR4, URZ, 0x33, !UPT ;  /* 0x00000004ff0b8292 */ /* 0x000fe4000f8e33ff */
[----:B-----5:R-:W-:Y:S01]  /*3be0*/  UISETP.GE.AND UP0, UPT, UR76, UR7, UPT ;  /* 0x000000074c00728c */ /* 0x020fe2000bf06270 */
[----:B------:R-:W-:Y:S08]  /*3bf0*/  BAR.SYNC.DEFER_BLOCKING 0x2, 0x120 ;  /* 0x0084800000007b1d */ /* 0x000ff00000010000 */
[----:B------:R-:W-:Y:S05]  /*3c00*/  BRA.U UP0, `(.L_x_41) ;  /* 0x0000004900047547 */ /* 0x000fea000b800000 */
[----:B------:R-:W-:Y:S01]  /*3c10*/  UISETP.LT.AND UP0, UPT, URZ, UR11, UPT ;  /* 0x0000000bff00728c */ /* 0x000fe2000bf01270 */
[----:B------:R-:W3:Y:S01]  /*3c20*/  S2UR UR7, SR_CgaCtaId ;  /* 0x00000000000779c3 */ /* 0x000ee20000008800 */
[----:B------:R-:W-:Y:S01]  /*3c30*/  R2UR UR10, R0 ;  /* 0x00000000000a72ca */ /* 0x000fe200000e0000 */
[----:B------:R-:W-:Y:S01]  /*3c40*/  IMAD.MOV.U32 R136, RZ, RZ, -0x1 ;  /* 0xffffffffff887424 */ /* 0x000fe200078e00ff */
[----:B------:R-:W-:Y:S01]  /*3c50*/  USEL UR5, URZ, UR11, !UP0 ;  /* 0x0000000bff057287 */ /* 0x000fe2000c000000 */
[----:B------:R-:W-:Y:S01]  /*3c60*/  UMOV UR8, 0x400 ;  /* 0x0000040000087882 */ /* 0x000fe20000000000 */
[----:B------:R-:W-:Y:S02]  /*3c70*/  UMOV UR9, 0x400 ;  /* 0x0000040000097882 */ /* 0x000fe40000000000 */
[----:B------:R-:W-:Y:S01]  /*3c80*/  UIMAD UR5, UR5, -0x80, UR6 ;  /* 0xffffff80050578a4 */ /* 0x000fe2000f8e0206 */
[----:B------:R-:W4:Y:S01]  /*3c90*/  S2UR UR14, SR_CgaCtaId ;  /* 0x00000000000e79c3 */ /* 0x000f220000008800 */
[----:B------:R-:W-:-:S04]  /*3ca0*/  UMOV UR13, URZ ;  /* 0x000000ff000d7c82 */ /* 0x000fc80008000000 */
[----:B-12---:R-:W-:Y:S01]  /*3cb0*/  IMAD R3, RZ, RZ, -UR5 ;  /* 0x80000005ff037e24 */ /* 0x006fe2000f8e02ff */
[----:B------:R-:W-:-:S04]  /*3cc0*/  USHF.R.S32.HI UR4, URZ, 0x1f, UR10 ;  /* 0x0000001fff047899 */ /* 0x000fc8000801140a */
[----:B------:R-:W-:Y:S01]  /*3cd0*/  ULEA.HI UR4, UR4, UR10, URZ, 0x2 ;  /* 0x0000000a04047291 */ /* 0x000fe2000f8f10ff */
[C---:B------:R-:W-:Y:S02]  /*3ce0*/  VIADDMNMX R141, R3.reuse, 0x20, RZ, !PT ;  /* 0x00000020038d7846 */ /* 0x040fe400078001ff */
[C---:B------:R-:W-:Y:S01]  /*3cf0*/  VIADDMNMX R5, R3.reuse, 0x40, RZ, !PT ;  /* 0x0000004003057846 */ /* 0x040fe200078001ff */
[----:B------:R-:W-:Y:S01]  /*3d00*/  ULOP3.LUT UR4, UR4, 0xfffffffc, URZ, 0xc0, !UPT ;  /* 0xfffffffc04047892 */ /* 0x000fe2000f8ec0ff */
[C---:B------:R-:W-:Y:S01]  /*3d10*/  VIADDMNMX R137, R3.reuse, 0x60, RZ, !PT ;  /* 0x0000006003897846 */ /* 0x040fe200078001ff */
[----:B---3--:R-:W-:Y:S01]  /*3d20*/  ULEA UR6, UR7, UR8, 0x18 ;  /* 0x0000000807067291 */ /* 0x008fe2000f8ec0ff */
[----:B------:R-:W-:Y:S01]  /*3d30*/  VIADDMNMX R3, R3, 0x80, RZ, !PT ;  /* 0x0000008003037846 */ /* 0x000fe200078001ff */
[----:B------:R-:W-:Y:S01]  /*3d40*/  UIADD3 UR12, UPT, UPT, UR10, 0x3, -UR4 ;  /* 0x000000030a0c7890 */ /* 0x000fe2000fffe804 */
[--C-:B------:R-:W-:Y:S01]  /*3d50*/  SHF.R.U32.HI R141, RZ, R141, R136.reuse ;  /* 0x0000008dff8d7219 */ /* 0x100fe20000011688 */
[----:B------:R-:W-:Y:S01]  /*3d60*/  UMOV UR8, 0x1 ;  /* 0x0000000100087882 */ /* 0x000fe20000000000 */
[----:B------:R-:W-:-:S02]  /*3d70*/  SHF.R.U32.HI R140, RZ, R5, R136 ;  /* 0x00000005ff8c7219 */ /* 0x000fc40000011688 */
[--C-:B------:R-:W-:Y:S01]  /*3d80*/  SHF.R.U32.HI R137, RZ, R137, R136.reuse ;  /* 0x00000089ff897219 */ /* 0x100fe20000011688 */
[----:B----4-:R-:W-:Y:S01]  /*3d90*/  ULEA UR14, UR14, UR9, 0x18 ;  /* 0x000000090e0e7291 */ /* 0x010fe2000f8ec0ff */
[----:B------:R-:W-:Y:S02]  /*3da0*/  SHF.R.U32.HI R136, RZ, R3, R136 ;  /* 0x00000003ff887219 */ /* 0x000fe40000011688 */
[----:B------:R-:W-:-:S09]  /*3db0*/  UMOV UR9, URZ ;  /* 0x000000ff00097c82 */ /* 0x000fd20008000000 */
.L_x_49:
[----:B------:R-:W-:Y:S02]  /*3dc0*/  USHF.L.U32 UR5, UR8, 0x1f, URZ ;  /* 0x0000001f08057899 */ /* 0x000fe400080006ff */
[----:B------:R-:W-:-:S04]  /*3dd0*/  USHF.L.U32 UR4, UR9, 0x1f, URZ ;  /* 0x0000001f09047899 */ /* 0x000fc800080006ff */
[----:B---3--:R-:W-:Y:S02]  /*3de0*/  MOV R3, UR5 ;  /* 0x0000000500037c02 */ /* 0x008fe40008000f00 */
[----:B------:R-:W-:Y:S02]  /*3df0*/  MOV R4, UR4 ;  /* 0x0000000400047c02 */ /* 0x000fe40008000f00 */
[----:B------:R-:W1:Y:S02]  /*3e00*/  SYNCS.PHASECHK.TRANS64.TRYWAIT P0, [UR6+0x98], R3 ;  /* 0x00009803ff0075a7 */ /* 0x000e640008001106 */
[----:B-1----:R-:W-:Y:S05]  /*3e10*/  @!P0 BRA `(.L_x_42) ;  /* 0x00000068006c8947 */ /* 0x002fea0003800000 */
.L_x_96:
[----:B------:R-:W2:Y:S01]  /*3e20*/  SYNCS.PHASECHK.TRANS64.TRYWAIT P0, [UR6+0x60], R4 ;  /* 0x00006004ff0075a7 */ /* 0x000ea20008001106 */
[----:B-1----:R-:W1:Y:S02]  /*3e30*/  S2R R3, SR_TID.X ;  /* 0x0000000000037919 */ /* 0x002e640000002100 */
[----:B-1----:R-:W-:-:S05]  /*3e40*/  IMAD.U32 R145, R3, 0x10000, RZ ;  /* 0x0001000003917824 */ /* 0x002fca00078e00ff */
[----:B------:R-:W-:-:S04]  /*3e50*/  LOP3.LUT R145, R145, 0x600000, RZ, 0xc0, !PT ;  /* 0x0060000091917812 */ /* 0x000fc800078ec0ff */
[----:B------:R-:W-:Y:S01]  /*3e60*/  R2UR UR5, R145 ;  /* 0x00000000910572ca */ /* 0x000fe200000e0000 */
[----:B--2---:R-:W-:-:S14]  /*3e70*/  @!P0 BRA `(.L_x_43) ;  /* 0x0000006800748947 */ /* 0x004fdc0003800000 */
.L_x_98:
[----:B------:R-:W2:Y:S01]  /*3e80*/  LDTM.x32 R100, tmem[UR5] ;  /* 0x00000005006479ee */ /* 0x000ea200082c0000 */
[----:B------:R-:W-:Y:S01]  /*3e90*/  LOP3.LUT R144, R145, 0x20, RZ, 0xfc, !PT ;  /* 0x0000002091907812 */ /* 0x000fe200078efcff */
[----:B------:R-:W-:Y:S01]  /*3ea0*/  ULOP3.LUT UR9, UR9, 0x1, URZ, 0x3c, !UPT ;  /* 0x0000000109097892 */ /* 0x000fe2000f8e3cff */
[----:B------:R-:W-:Y:S01]  /*3eb0*/  R2P PR, R141, 0x7e ;  /* 0x0000007e8d007804 */ /* 0x000fe20000000000 */
[----:B------:R-:W-:Y:S01]  /*3ec0*/  UISETP.GE.AND UP0, UPT, UR11, 0x1, UPT ;  /* 0x000000010b00788c */ /* 0x000fe2000bf06270 */
[----:B------:R-:W-:Y:S02]  /*3ed0*/  R2UR UR4, R144 ;  /* 0x00000000900472ca */ /* 0x000fe400000e0000 */
[C---:B------:R-:W-:Y:S02]  /*3ee0*/  LOP3.LUT R154, R145.reuse, 0x40, RZ, 0xfc, !PT ;  /* 0x00000040919a7812 */ /* 0x040fe400078efcff */
[----:B------:R-:W-:Y:S02]  /*3ef0*/  LOP3.LUT R155, R145, 0x60, RZ, 0xfc, !PT ;  /* 0x00000060919b7812 */ /* 0x000fe400078efcff */
[----:B------:R-:W-:-:S02]  /*3f00*/  R2UR UR5, R154 ;  /* 0x000000009a0572ca */ /* 0x000fc400000e0000 */
[----:B------:R-:W-:-:S05]  /*3f10*/  LOP3.LUT R162, R145, 0x50, RZ, 0xfc, !PT ;  /* 0x0000005091a27812 */ /* 0x000fca00078efcff */
[----:B------:R-:W3:Y:S01]  /*3f20*/  LDTM.x32 R68, tmem[UR4] ;  /* 0x00000004004479ee */ /* 0x000ee200082c0000 */
[----:B------:R-:W-:Y:S02]  /*3f30*/  R2UR UR4, R154 ;  /* 0x000000009a0472ca */ /* 0x000fe400000e0000 */
[----:B--2---:R-:W-:Y:S02]  /*3f40*/  SEL R149, R101, 0xff800000, P1 ;  /* 0xff80000065957807 */ /* 0x004fe40000800000 */
[----:B------:R-:W-:Y:S02]  /*3f50*/  SEL R102, R102, 0xff800000, P2 ;  /* 0xff80000066667807 */ /* 0x000fe40001000000 */
[----:B------:R-:W-:Y:S02]  /*3f60*/  SEL R103, R103, 0xff800000, P3 ;  /* 0xff80000067677807 */ /* 0x000fe40001800000 */
[----:B------:R-:W-:Y:S02]  /*3f70*/  SEL R104, R104, 0xff800000, P4 ;  /* 0xff80000068687807 */ /* 0x000fe40002000000 */
[----:B------:R-:W-:-:S03]  /*3f80*/  SEL R105, R105, 0xff800000, P5 ;  /* 0xff80000069697807 */ /* 0x000fc60002800000 */
[----:B------:R-:W2:Y:S01]  /*3f90*/  LDTM.x32 R36, tmem[UR4] ;  /* 0x00000004002479ee */ /* 0x000ea200082c0000 */
[----:B------:R-:W-:Y:S02]  /*3fa0*/  SEL R150, R106, 0xff800000, P6 ;  /* 0xff8000006a967807 */ /* 0x000fe40003000000 */
[----:B------:R-:W-:Y:S02]  /*3fb0*/  R2P PR, R141.B1, 0x7f ;  /* 0x0000007f8d007804 */ /* 0x000fe40000001000 */
[----:B------:R-:W-:-:S03]  /*3fc0*/  R2UR UR4, R155 ;  /* 0x000000009b0472ca */ /* 0x000fc600000e0000 */
[----:B------:R-:W-:Y:S02]  /*3fd0*/  SEL R108, R108, 0xff800000, P0 ;  /* 0xff8000006c6c7807 */ /* 0x000fe40000000000 */
[----:B------:R-:W-:Y:S02]  /*3fe0*/  SEL R109, R109, 0xff800000, P1 ;  /* 0xff8000006d6d7807 */ /* 0x000fe40000800000 */
[----:B------:R-:W-:Y:S02]  /*3ff0*/  SEL R110, R110, 0xff800000, P2 ;  /* 0xff8000006e6e7807 */ /* 0x000fe40001000000 */
[----:B------:R-:W-:Y:S02]  /*4000*/  SEL R111, R111, 0xff800000, P3 ;  /* 0xff8000006f6f7807 */ /* 0x000fe40001800000 */
[----:B------:R-:W-:Y:S02]  /*4010*/  SEL R112, R112, 0xff800000, P4 ;  /* 0xff80000070707807 */ /* 0x000fe40002000000 */
[----:B------:R-:W-:Y:S01]  /*4020*/  SEL R113, R113, 0xff800000, P5 ;  /* 0xff80000071717807 */ /* 0x000fe20002800000 */
[----:B-1----:R-:W1:Y:S01]  /*4030*/  LDTM.x32 R4, tmem[UR4] ;  /* 0x00000004000479ee */ /* 0x002e6200082c0000 */
[----:B------:R-:W-:Y:S01]  /*4040*/  SEL R152, R114, 0xff800000, P6 ;  /* 0xff80000072987807 */ /* 0x000fe20003000000 */
[----:B------:R-:W4:Y:S01]  /*4050*/  LDCU UR4, c[0x0][0x600] ;  /* 0x0000c000ff0477ac */ /* 0x000f220008000800 */
[----:B------:R-:W-:-:S05]  /*4060*/  R2P PR, R141.B2, 0x7f ;  /* 0x0000007f8d007804 */ /* 0x000fca0000002000 */
[----:B------:R-:W-:Y:S02]  /*4070*/  SEL R116, R116, 0xff800000, P0 ;  /* 0xff80000074747807 */ /* 0x000fe40000000000 */
[----:B------:R-:W-:Y:S02]  /*4080*/  SEL R117, R117, 0xff800000, P1 ;  /* 0xff80000075757807 */ /* 0x000fe40000800000 */
[----:B------:R-:W-:Y:S02]  /*4090*/  SEL R118, R118, 0xff800000, P2 ;  /* 0xff80000076767807 */ /* 0x000fe40001000000 */
[----:B------:R-:W-:Y:S02]  /*40a0*/  SEL R119, R119, 0xff800000, P3 ;  /* 0xff80000077777807 */ /* 0x000fe40001800000 */
[----:B------:R-:W-:Y:S02]  /*40b0*/  SEL R120, R120, 0xff800000, P4 ;  /* 0xff80000078787807 */ /* 0x000fe40002000000 */
[----:B------:R-:W-:-:S02]  /*40c0*/  SEL R121, R121, 0xff800000, P5 ;  /* 0xff80000079797807 */ /* 0x000fc40002800000 */
[----:B------:R-:W-:Y:S02]  /*40d0*/  SEL R122, R122, 0xff800000, P6 ;  /* 0xff8000007a7a7807 */ /* 0x000fe40003000000 */
[----:B------:R-:W-:-:S05]  /*40e0*/  R2P PR, R141.B3, 0x7f ;  /* 0x0000007f8d007804 */ /* 0x000fca0000003000 */
[----:B------:R-:W-:Y:S02]  /*40f0*/  SEL R125, R125, 0xff800000, P1 ;  /* 0xff8000007d7d7807 */ /* 0x000fe40000800000 */
[----:B------:R-:W-:Y:S02]  /*4100*/  SEL R126, R126, 0xff800000, P2 ;  /* 0xff8000007e7e7807 */ /* 0x000fe40001000000 */
[----:B------:R-:W-:Y:S02]  /*4110*/  SEL R127, R127, 0xff800000, P3 ;  /* 0xff8000007f7f7807 */ /* 0x000fe40001800000 */
[----:B------:R-:W-:Y:S02]  /*4120*/  SEL R128, R128, 0xff800000, P4 ;  /* 0xff80000080807807 */ /* 0x000fe40002000000 */
[----:B------:R-:W-:Y:S02]  /*4130*/  SEL R129, R129, 0xff800000, P5 ;  /* 0xff80000081817807 */ /* 0x000fe40002800000 */
[----:B------:R-:W-:-:S02]  /*4140*/  SEL R130, R130, 0xff800000, P6 ;  /* 0xff80000082827807 */ /* 0x000fc40003000000 */
[----:B------:R-:W-:Y:S02]  /*4150*/  R2P PR, R140, 0x7e ;  /* 0x0000007e8c007804 */ /* 0x000fe40000000000 */
[----:B------:R-:W-:-:S03]  /*4160*/  SEL R124, R124, 0xff800000, P0 ;  /* 0xff8000007c7c7807 */ /* 0x000fc60000000000 */
[----:B---3--:R-:W-:Y:S02]  /*4170*/  SEL R101, R69, 0xff800000, P1 ;  /* 0xff80000045657807 */ /* 0x008fe40000800000 */
[----:B------:R-:W-:Y:S02]  /*4180*/  SEL R70, R70, 0xff800000, P2 ;  /* 0xff80000046467807 */ /* 0x000fe40001000000 */
[----:B------:R-:W-:Y:S02]  /*4190*/  SEL R71, R71, 0xff800000, P3 ;  /* 0xff80000047477807 */ /* 0x000fe40001800000 */
[----:B------:R-:W-:Y:S02]  /*41a0*/  SEL R72, R72, 0xff800000, P4 ;  /* 0xff80000048487807 */ /* 0x000fe40002000000 */
[----:B------:R-:W-:Y:S02]  /*41b0*/  SEL R73, R73, 0xff800000, P5 ;  /* 0xff80000049497807 */ /* 0x000fe40002800000 */
[----:B------:R-:W-:-:S02]  /*41c0*/  SEL R106, R74, 0xff800000, P6 ;  /* 0xff8000004a6a7807 */ /* 0x000fc40003000000 */
        /* <DEDUP_REMOVED lines=25> */
[----:B--2---:R-:W-:Y:S02]  /*4360*/  SEL R69, R37, 0xff800000, P1 ;  /* 0xff80000025457807 */ /* 0x004fe40000800000 */
        /* <DEDUP_REMOVED lines=30> */
[----:B-1----:R-:W-:Y:S02]  /*4550*/  SEL R37, R5, 0xff800000, P1 ;  /* 0xff80000005257807 */ /* 0x002fe40000800000 */
[----:B------:R-:W-:Y:S02]  /*4560*/  SEL R52, R6, 0xff800000, P2 ;  /* 0xff80000006347807 */ /* 0x000fe40001000000 */
[----:B------:R-:W-:Y:S02]  /*4570*/  SEL R53, R7, 0xff800000, P3 ;  /* 0xff80000007357807 */ /* 0x000fe40001800000 */
[----:B------:R-:W-:Y:S02]  /*4580*/  SEL R54, R8, 0xff800000, P4 ;  /* 0xff80000008367807 */ /* 0x000fe40002000000 */
[----:B------:R-:W-:Y:S02]  /*4590*/  SEL R55, R9, 0xff800000, P5 ;  /* 0xff80000009377807 */ /* 0x000fe40002800000 */
[----:B------:R-:W-:-:S02]  /*45a0*/  SEL R42, R10, 0xff800000, P6 ;  /* 0xff8000000a2a7807 */ /* 0x000fc40003000000 */
[----:B------:R-:W-:Y:S02]  /*45b0*/  R2P PR, R136.B1, 0x7f ;  /* 0x0000007f88007804 */ /* 0x000fe40000001000 */
[----:B------:R-:W-:Y:S02]  /*45c0*/  LOP3.LUT R5, R141, 0x1, RZ, 0xc0, !PT ;  /* 0x000000018d057812 */ /* 0x000fe400078ec0ff */
[----:B------:R-:W-:Y:S02]  /*45d0*/  FMNMX R6, R102, R103, !PT ;  /* 0x0000006766067209 */ /* 0x000fe40007800000 */
[----:B------:R-:W-:Y:S01]  /*45e0*/  SEL R56, R12, 0xff800000, P0 ;  /* 0xff8000000c387807 */ /* 0x000fe20000000000 */
[----:B------:R-:W-:Y:S01]  /*45f0*/  IMAD.U32 R12, RZ, RZ, UR12 ;  /* 0x0000000cff0c7e24 */ /* 0x000fe2000f8e00ff */
[----:B------:R-:W-:Y:S02]  /*4600*/  SEL R57, R13, 0xff800000, P1 ;  /* 0xff8000000d397807 */ /* 0x000fe40000800000 */
[----:B------:R-:W-:-:S02]  /*4610*/  SEL R60, R14, 0xff800000, P2 ;  /* 0xff8000000e3c7807 */ /* 0x000fc40001000000 */
[----:B------:R-:W-:Y:S02]  /*4620*/  SEL R61, R15, 0xff800000, P3 ;  /* 0xff8000000f3d7807 */ /* 0x000fe40001800000 */
[----:B------:R-:W-:Y:S02]  /*4630*/  SEL R62, R16, 0xff800000, P4 ;  /* 0xff800000103e7807 */ /* 0x000fe40002000000 */
[----:B------:R-:W-:Y:S02]  /*4640*/  SEL R63, R17, 0xff800000, P5 ;  /* 0xff800000113f7807 */ /* 0x000fe40002800000 */
[----:B------:R-:W-:Y:S01]  /*4650*/  SEL R50, R18, 0xff800000, P6 ;  /* 0xff80000012327807 */ /* 0x000fe20003000000 */
[----:B------:R1:W-:Y:S06]  /*4660*/  BAR.ARV R12, 0x40 ;  /* 0x0001000c0000751d */ /* 0x0003ec0000002000 */
[----:B------:R-:W-:-:S02]  /*4670*/  R2P PR, R136.B2, 0x7f ;  /* 0x0000007f88007804 */ /* 0x000fc40000002000 */
[----:B------:R-:W-:-:S03]  /*4680*/  FMNMX3 R6, R6, R110, R111, !PT ;  /* 0x0000006e06067276 */ /* 0x000fc6000780006f */
[----:B------:R-:W-:Y:S02]  /*4690*/  SEL R20, R20, 0xff800000, P0 ;  /* 0xff80000014147807 */ /* 0x000fe40000000000 */
[----:B------:R-:W-:Y:S02]  /*46a0*/  SEL R21, R21, 0xff800000, P1 ;  /* 0xff80000015157807 */ /* 0x000fe40000800000 */
[----:B------:R-:W-:Y:S02]  /*46b0*/  SEL R22, R22, 0xff800000, P2 ;  /* 0xff80000016167807 */ /* 0x000fe40001000000 */
[----:B------:R-:W-:Y:S02]  /*46c0*/  SEL R23, R23, 0xff800000, P3 ;  /* 0xff80000017177807 */ /* 0x000fe40001800000 */
[----:B------:R-:W-:Y:S02]  /*46d0*/  SEL R24, R24, 0xff800000, P4 ;  /* 0xff80000018187807 */ /* 0x000fe40002000000 */
[----:B------:R-:W-:-:S02]  /*46e0*/  SEL R25, R25, 0xff800000, P5 ;  /* 0xff80000019197807 */ /* 0x000fc40002800000 */
[----:B------:R-:W-:Y:S02]  /*46f0*/  SEL R26, R26, 0xff800000, P6 ;  /* 0xff8000001a1a7807 */ /* 0x000fe40003000000 */
[----:B------:R-:W-:Y:S02]  /*4700*/  R2P PR, R136.B3, 0x7f ;  /* 0x0000007f88007804 */ /* 0x000fe40000003000 */
[----:B------:R-:W-:-:S03]  /*4710*/  FMNMX3 R6, R6, R118, R119, !PT ;  /* 0x0000007606067276 */ /* 0x000fc60007800077 */
[----:B------:R-:W-:Y:S02]  /*4720*/  SEL R28, R28, 0xff800000, P0 ;  /* 0xff8000001c1c7807 */ /* 0x000fe40000000000 */
[----:B------:R-:W-:Y:S02]  /*4730*/  ISETP.NE.U32.AND P0, PT, R5, 0x1, PT ;  /* 0x000000010500780c */ /* 0x000fe40003f05070 */
[----:B------:R-:W-:Y:S02]  /*4740*/  LOP3.LUT R5, R140, 0x1, RZ, 0xc0, !PT ;  /* 0x000000018c057812 */ /* 0x000fe400078ec0ff */
[----:B------:R-:W-:Y:S02]  /*4750*/  SEL R148, R100, 0xff800000, !P0 ;  /* 0xff80000064947807 */ /* 0x000fe40004000000 */
[----:B------:R-:W-:Y:S02]  /*4760*/  LOP3.LUT P0, RZ, R141, 0x80, RZ, 0xc0, !PT ;  /* 0x000000808dff7812 */ /* 0x000fe4000780c0ff */
[----:B------:R-:W-:-:S02]  /*4770*/  FMNMX R7, R148, R149, !PT ;  /* 0x0000009594077209 */ /* 0x000fc40007800000 */
[----:B------:R-:W-:Y:S02]  /*4780*/  SEL R151, R107, 0xff800000, P0 ;  /* 0xff8000006b977807 */ /* 0x000fe40000000000 */
[----:B------:R-:W-:Y:S02]  /*4790*/  LOP3.LUT P0, RZ, R141, 0x8000, RZ, 0xc0, !PT ;  /* 0x000080008dff7812 */ /* 0x000fe4000780c0ff */
[----:B------:R-:W-:Y:S02]  /*47a0*/  FMNMX3 R7, R7, R108, R109, !PT ;  /* 0x0000006c07077276 */ /* 0x000fe4000780006d */
[----:B------:R-:W-:Y:S02]  /*47b0*/  SEL R153, R115, 0xff800000, P0 ;  /* 0xff80000073997807 */ /* 0x000fe40000000000 */
[----:B------:R-:W-:Y:S02]  /*47c0*/  LOP3.LUT P0, RZ, R141, 0x800000, RZ, 0xc0, !PT ;  /* 0x008000008dff7812 */ /* 0x000fe4000780c0ff */
[----:B------:R-:W-:-:S02]  /*47d0*/  FMNMX3 R7, R7, R116, R117, !PT ;  /* 0x0000007407077276 */ /* 0x000fc40007800075 */
[----:B------:R-:W-:Y:S02]  /*47e0*/  SEL R123, R123, 0xff800000, P0 ;  /* 0xff8000007b7b7807 */ /* 0x000fe40000000000 */
[----:B------:R-:W-:Y:S02]  /*47f0*/  ISETP.GT.AND P0, PT, R141, -0x1, PT ;  /* 0xffffffff8d00780c */ /* 0x000fe40003f04270 */
[----:B------:R-:W-:Y:S02]  /*4800*/  FMNMX3 R7, R7, R124, R125, !PT ;  /* 0x0000007c07077276 */ /* 0x000fe4000780007d */
[----:B------:R-:W-:Y:S02]  /*4810*/  SEL R131, R131, 0xff800000, !P0 ;  /* 0xff80000083837807 */ /* 0x000fe40004000000 */
[----:B------:R-:W-:Y:S02]  /*4820*/  ISETP.NE.U32.AND P0, PT, R5, 0x1, PT ;  /* 0x000000010500780c */ /* 0x000fe40003f05070 */
[----:B------:R-:W-:-:S02]  /*4830*/  LOP3.LUT R5, R137, 0x1, RZ, 0xc0, !PT ;  /* 0x0000000189057812 */ /* 0x000fc400078ec0ff */
[----:B------:R-:W-:Y:S02]  /*4840*/  SEL R100, R68, 0xff800000, !P0 ;  /* 0xff80000044647807 */ /* 0x000fe40004000000 */
[----:B------:R-:W-:Y:S02]  /*4850*/  LOP3.LUT P0, RZ, R140, 0x80, RZ, 0xc0, !PT ;  /* 0x000000808cff7812 */ /* 0x000fe4000780c0ff */
[----:B------:R-:W-:Y:S02]  /*4860*/  FMNMX3 R6, R6, R126, R127, !PT ;  /* 0x0000007e06067276 */ /* 0x000fe4000780007f */
[----:B------:R-:W-:Y:S02]  /*4870*/  SEL R107, R75, 0xff800000, P0 ;  /* 0xff8000004b6b7807 */ /* 0x000fe40000000000 */
[----:B------:R-:W-:Y:S02]  /*4880*/  LOP3.LUT P0, RZ, R140, 0x8000, RZ, 0xc0, !PT ;  /* 0x000080008cff7812 */ /* 0x000fe4000780c0ff */
[----:B------:R-:W-:-:S02]  /*4890*/  FMNMX3 R7, R7, R100, R101, !PT ;  /* 0x0000006407077276 */ /* 0x000fc40007800065 */
[----:B------:R-:W-:Y:S02]  /*48a0*/  SEL R115, R83, 0xff800000, P0 ;  /* 0xff80000053737807 */ /* 0x000fe40000000000 */
[----:B------:R-:W-:Y:S02]  /*48b0*/  LOP3.LUT P0, RZ, R140, 0x800000, RZ, 0xc0, !PT ;  /* 0x008000008cff7812 */ /* 0x000fe4000780c0ff */
[----:B------:R-:W-:Y:S02]  /*48c0*/  FMNMX3 R6, R6, R70, R71, !PT ;  /* 0x0000004606067276 */ /* 0x000fe40007800047 */
[----:B------:R-:W-:Y:S02]  /*48d0*/  SEL R91, R91, 0xff800000, P0 ;  /* 0xff8000005b5b7807 */ /* 0x000fe40000000000 */
[----:B------:R-:W-:Y:S02]  /*48e0*/  ISETP.GT.AND P0, PT, R140, -0x1, PT ;  /* 0xffffffff8c00780c */ /* 0x000fe40003f04270 */
[----:B------:R-:W-:-:S02]  /*48f0*/  FMNMX3 R7, R7, R76, R77, !PT ;  /* 0x0000004c07077276 */ /* 0x000fc4000780004d */
[----:B------:R-:W-:Y:S02]  /*4900*/  SEL R99, R99, 0xff800000, !P0 ;  /* 0xff80000063637807 */ /* 0x000fe40004000000 */
[----:B------:R-:W-:Y:S02]  /*4910*/  ISETP.NE.U32.AND P0, PT, R5, 0x1, PT ;  /* 0x000000010500780c */ /* 0x000fe40003f05070 */
[----:B------:R-:W-:Y:S02]  /*4920*/  LOP3.LUT R5, R136, 0x1, RZ, 0xc0, !PT ;  /* 0x0000000188057812 */ /* 0x000fe400078ec0ff */
[----:B------:R-:W-:Y:S02]  /*4930*/  SEL R68, R36, 0xff800000, !P0 ;  /* 0xff80000024447807 */ /* 0x000fe40004000000 */
[----:B------:R-:W-:Y:S02]  /*4940*/  LOP3.LUT P0, RZ, R137, 0x80, RZ, 0xc0, !PT ;  /* 0x0000008089ff7812 */ /* 0x000fe4000780c0ff */
[----:B------:R-:W-:-:S02]  /*4950*/  FMNMX3 R6, R6, R78, R79, !PT ;  /* 0x0000004e06067276 */ /* 0x000fc4000780004f */
        /* <DEDUP_REMOVED lines=11> */
[----:B------:R-:W-:-:S02]  /*4a10*/  FMNMX R5, R104, R105, !PT ;  /* 0x0000006968057209 */ /* 0x000fc40007800000 */
[----:B------:R-:W-:Y:S02]  /*4a20*/  SEL R36, R4, 0xff800000, !P0 ;  /* 0xff80000004247807 */ /* 0x000fe40004000000 */
[----:B------:R-:W-:Y:S02]  /*4a30*/  FMNMX R4, R150, R151, !PT ;  /* 0x0000009796047209 */ /* 0x000fe40007800000 */
[----:B------:R-:W-:Y:S02]  /*4a40*/  FMNMX3 R5, R5, R112, R113, !PT ;  /* 0x0000007005057276 */ /* 0x000fe40007800071 */
[----:B------:R-:W-:Y:S02]  /*4a50*/  FMNMX3 R4, R4, R152, R153, !PT ;  /* 0x0000009804047276 */ /* 0x000fe40007800099 */
[----:B------:R-:W-:Y:S02]  /*4a60*/  FMNMX3 R5, R5, R120, R121, !PT ;  /* 0x0000007805057276 */ /* 0x000fe40007800079 */
[----:B------:R-:W-:-:S02]  /*4a70*/  FMNMX3 R4, R4, R122, R123, !PT ;  /* 0x0000007a04047276 */ /* 0x000fc4000780007b */
[----:B------:R-:W-:Y:S02]  /*4a80*/  FMNMX3 R5, R5, R128, R129, !PT ;  /* 0x0000008005057276 */ /* 0x000fe40007800081 */
[----:B------:R-:W-:Y:S02]  /*4a90*/  FMNMX3 R4, R4, R130, R131, !PT ;  /* 0x0000008204047276 */ /* 0x000fe40007800083 */
        /* <DEDUP_REMOVED lines=19> */
[----:B------:R-:W-:Y:S02]  /*4bd0*/  LOP3.LUT P0, RZ, R136, 0x80, RZ, 0xc0, !PT ;  /* 0x0000008088ff7812 */ /* 0x000fe4000780c0ff */
[----:B------:R-:W-:Y:S02]  /*4be0*/  FMNMX3 R5, R5, R138, R139, !PT ;  /* 0x0000008a05057276 */ /* 0x000fe4000780008b */
[----:B------:R-:W-:-:S02]  /*4bf0*/  FMNMX3 R4, R4, R58, R59, !PT ;  /* 0x0000003a04047276 */ /* 0x000fc4000780003b */
[----:B------:R-:W-:Y:S02]  /*4c00*/  FMNMX3 R7, R7, R146, R147, !PT ;  /* 0x0000009207077276 */ /* 0x000fe40007800093 */
[----:B------:R-:W-:Y:S02]  /*4c10*/  FMNMX3 R6, R6, R142, R143, !PT ;  /* 0x0000008e06067276 */ /* 0x000fe4000780008f */
[----:B------:R-:W-:Y:S02]  /*4c20*/  SEL R43, R11, 0xff800000, P0 ;  /* 0xff8000000b2b7807 */ /* 0x000fe40000000000 */
        /* <DEDUP_REMOVED lines=12> */
[----:B------:R-:W-:Y:S02]  /*4cf0*/  ISETP.GT.AND P0, PT, R136, -0x1, PT ;  /* 0xffffffff8800780c */ /* 0x000fe40003f04270 */
[----:B------:R-:W-:Y:S02]  /*4d00*/  FMNMX3 R5, R5, R62, R63, !PT ;  /* 0x0000003e05057276 */ /* 0x000fe4000780003f */
[----:B------:R-:W-:-:S02]  /*4d10*/  FMNMX3 R4, R4, R50, R51, !PT ;  /* 0x0000003204047276 */ /* 0x000fc40007800033 */
[----:B------:R-:W-:Y:S02]  /*4d20*/  FMNMX3 R7, R7, R20, R21, !PT ;  /* 0x0000001407077276 */ /* 0x000fe40007800015 */
[----:B------:R-:W-:Y:S02]  /*4d30*/  FMNMX3 R6, R6, R22, R23, !PT ;  /* 0x0000001606067276 */ /* 0x000fe40007800017 */
[----:B------:R-:W-:Y:S02]  /*4d40*/  SEL R29, R29, 0xff800000, P1 ;  /* 0xff8000001d1d7807 */ /* 0x000fe40000800000 */
[----:B------:R-:W-:Y:S02]  /*4d50*/  SEL R156, R30, 0xff800000, P2 ;  /* 0xff8000001e9c7807 */ /* 0x000fe40001000000 */
[----:B------:R-:W-:Y:S02]  /*4d60*/  SEL R157, R31, 0xff800000, P3 ;  /* 0xff8000001f9d7807 */ /* 0x000fe40001800000 */
[----:B------:R-:W-:-:S02]  /*4d70*/  SEL R159, R35, 0xff800000, !P0 ;  /* 0xff800000239f7807 */ /* 0x000fc40004000000 */
[----:B------:R-:W-:Y:S02]  /*4d80*/  SEL R160, R32, 0xff800000, P4 ;  /* 0xff80000020a07807 */ /* 0x000fe40002000000 */
[----:B------:R-:W-:Y:S02]  /*4d90*/  SEL R161, R33, 0xff800000, P5 ;  /* 0xff80000021a17807 */ /* 0x000fe40002800000 */
[----:B------:R-:W-:Y:S02]  /*4da0*/  FMNMX3 R7, R7, R28, R29, !PT ;  /* 0x0000001c07077276 */ /* 0x000fe4000780001d */
[----:B------:R-:W-:Y:S02]  /*4db0*/  FMNMX3 R6, R6, R156, R157, !PT ;  /* 0x0000009c06067276 */ /* 0x000fe4000780009d */
[----:B------:R-:W-:Y:S02]  /*4dc0*/  SEL R158, R34, 0xff800000, P6 ;  /* 0xff800000229e7807 */ /* 0x000fe40003000000 */
[----:B------:R-:W-:-:S02]  /*4dd0*/  FMNMX3 R5, R5, R24, R25, !PT ;  /* 0x0000001805057276 */ /* 0x000fc40007800019 */
[----:B------:R-:W-:Y:S02]  /*4de0*/  FMNMX3 R4, R4, R26, R27, !PT ;  /* 0x0000001a04047276 */ /* 0x000fe4000780001b */
[----:B------:R-:W-:Y:S02]  /*4df0*/  FMNMX R6, R7, R6, !PT ;  /* 0x0000000607067209 */ /* 0x000fe40007800000 */
[----:B------:R-:W-:Y:S02]  /*4e00*/  FMNMX3 R5, R5, R160, R161, !PT ;  /* 0x000000a005057276 */ /* 0x000fe400078000a1 */
[----:B------:R-:W-:-:S04]  /*4e10*/  FMNMX3 R4, R4, R158, R159, !PT ;  /* 0x0000009e04047276 */ /* 0x000fc8000780009f */
[----:B------:R-:W-:-:S04]  /*4e20*/  FMNMX3 R163, R6, R5, R4, !PT ;  /* 0x0000000506a37276 */ /* 0x000fc80007800004 */
[----:B------:R-:W-:-:S04]  /*4e30*/  FSETP.NEU.AND P0, PT, R163, -INF , PT ;  /* 0xff800000a300780b */ /* 0x000fc80003f0d000 */
[----:B------:R-:W-:Y:S02]  /*4e40*/  FSEL R164, R163, RZ, P0 ;  /* 0x000000ffa3a47208 */ /* 0x000fe40000000000 */
[----:B------:R-:W-:-:S03]  /*4e50*/  ELECT P0, URZ, PT ;  /* 0x0000000000ff782f */ /* 0x000fc60003800000 */
[----:B----4-:R-:W-:-:S04]  /*4e60*/  FFMA R164, -R164, UR4, RZ ;  /* 0x00000004a4a47c23 */ /* 0x010fc800080001ff */
[--C-:B------:R-:W-:Y:S02]  /*4e70*/  FFMA2 R34, R104.F32x2.HI_LO, UR4.F32, R164.reuse.F32 ;  /* 0x0000000468227c49 */ /* 0x100fe400092000a4 */
[--C-:B------:R-:W-:Y:S02]  /*4e80*/  FFMA2 R104, R108.F32x2.HI_LO, UR4.F32, R164.reuse.F32 ;  /* 0x000000046c687c49 */ /* 0x100fe400092000a4 */
[--C-:B------:R-:W-:Y:S02]  /*4e90*/  FFMA2 R108, R110.F32x2.HI_LO, UR4.F32, R164.reuse.F32 ;  /* 0x000000046e6c7c49 */ /* 0x100fe400092000a4 */
[--C-:B------:R-:W-:Y:S01]  /*4ea0*/  FFMA2 R32, R102.F32x2.HI_LO, UR4.F32, R164.reuse.F32 ;  /* 0x0000000466207c49 */ /* 0x100fe200092000a4 */
[----:B------:R-:W-:Y:S01]  /*4eb0*/  MUFU.EX2 R34, R34 ;  /* 0x0000002200227308 */ /* 0x000fe20000000800 */
[--C-:B------:R-:W-:Y:S02]  /*4ec0*/  FFMA2 R110, R112.F32x2.HI_LO, UR4.F32, R164.reuse.F32 ;  /* 0x00000004706e7c49 */ /* 0x100fe400092000a4 */
[----:B------:R-:W-:-:S02]  /*4ed0*/  FFMA2 R30, R148.F32x2.HI_LO, UR4.F32, R164.F32 ;  /* 0x00000004941e7c49 */ /* 0x000fc400092000a4 */
[--C-:B------:R-:W-:Y:S02]  /*4ee0*/  FFMA2 R102, R150.F32x2.HI_LO, UR4.F32, R164.reuse.F32 ;  /* 0x0000000496667c49 */ /* 0x100fe400092000a4 */
[--C-:B------:R-:W-:Y:S01]  /*4ef0*/  FFMA2 R112, R152.F32x2.HI_LO, UR4.F32, R164.reuse.F32 ;  /* 0x0000000498707c49 */ /* 0x100fe200092000a4 */
[----:B------:R-:W-:Y:S01]  /*4f00*/  MUFU.EX2 R32, R32 ;  /* 0x0000002000207308 */ /* 0x000fe20000000800 */
[--C-:B------:R-:W-:Y:S02]  /*4f10*/  FFMA2 R116, R116.F32x2.HI_LO, UR4.F32, R164.reuse.F32 ;  /* 0x0000000474747c49 */ /* 0x100fe400092000a4 */
[--C-:B------:R-:W-:Y:S02]  /*4f20*/  FFMA2 R118, R118.F32x2.HI_LO, UR4.F32, R164.reuse.F32 ;  /* 0x0000000476767c49 */ /* 0x100fe400092000a4 */
[--C-:B------:R-:W-:Y:S02]  /*4f30*/  FFMA2 R120, R120.F32x2.HI_LO, UR4.F32, R164.reuse.F32 ;  /* 0x0000000478787c49 */ /* 0x100fe400092000a4 */
[--C-:B------:R-:W-:Y:S01]  /*4f40*/  FFMA2 R122, R122.F32x2.HI_LO, UR4.F32, R164.reuse.F32 ;  /* 0x000000047a7a7c49 */ /* 0x100fe200092000a4 */
[----:B------:R-:W-:Y:S01]  /*4f50*/  MUFU.EX2 R30, R30 ;  /* 0x0000001e001e7308 */ /* 0x000fe20000000800 */
[----:B------:R-:W-:-:S02]  /*4f60*/  FFMA2 R124, R124.F32x2.HI_LO, UR4.F32, R164.F32 ;  /* 0x000000047c7c7c49 */ /* 0x000fc400092000a4 */
[--C-:B------:R-:W-:Y:S02]  /*4f70*/  FFMA2 R126, R126.F32x2.HI_LO, UR4.F32, R164.reuse.F32 ;  /* 0x000000047e7e7c49 */ /* 0x100fe400092000a4 */
[--C-:B------:R-:W-:Y:S02]  /*4f80*/  FFMA2 R128, R128.F32x2.HI_LO, UR4.F32, R164.reuse.F32 ;  /* 0x0000000480807c49 */ /* 0x100fe400092000a4 */
[--C-:B------:R-:W-:Y:S01]  /*4f90*/  FFMA2 R130, R130.F32x2.HI_LO, UR4.F32, R164.reuse.F32 ;  /* 0x0000000482827c49 */ /* 0x100fe200092000a4 */
[----:B------:R-:W2:Y:S01]  /*4fa0*/  MUFU.EX2 R31, R31 ;  /* 0x0000001f001f7308 */ /* 0x000ea20000000800 */
[--C-:B------:R-:W-:Y:S02]  /*4fb0*/  FFMA2 R100, R100.F32x2.HI_LO, UR4.F32, R164.reuse.F32 ;  /* 0x0000000464647c49 */ /* 0x100fe400092000a4 */
[--C-:B------:R-:W-:Y:S02]  /*4fc0*/  FFMA2 R70, R70.F32x2.HI_LO, UR4.F32, R164.reuse.F32 ;  /* 0x0000000446467c49 */ /* 0x100fe400092000a4 */
[----:B------:R-:W-:-:S02]  /*4fd0*/  FFMA2 R72, R72.F32x2.HI_LO, UR4.F32, R164.F32 ;  /* 0x0000000448487c49 */ /* 0x000fc400092000a4 */
[--C-:B------:R-:W-:Y:S01]  /*4fe0*/  FFMA2 R106, R106.F32x2.HI_LO, UR4.F32, R164.reuse.F32 ;  /* 0x000000046a6a7c49 */ /* 0x100fe200092000a4 */
[----:B------:R-:W3:Y:S01]  /*4ff0*/  MUFU.EX2 R33, R33 ;  /* 0x0000002100217308 */ /* 0x000ee20000000800 */
[--C-:B------:R-:W-:Y:S02]  /*5000*/  FFMA2 R76, R76.F32x2.HI_LO, UR4.F32, R164.reuse.F32 ;  /* 0x000000044c4c7c49 */ /* 0x100fe400092000a4 */
[--C-:B------:R-:W-:Y:S02]  /*5010*/  FFMA2 R78, R78.F32x2.HI_LO, UR4.F32, R164.reuse.F32 ;  /* 0x000000044e4e7c49 */ /* 0x100fe400092000a4 */
[--C-:B------:R-:W-:Y:S02]  /*5020*/  FFMA2 R80, R80.F32x2.HI_LO, UR4.F32, R164.reuse.F32 ;  /* 0x0000000450507c49 */ /* 0x100fe400092000a4 */
[--C-:B------:R-:W-:Y:S01]  /*5030*/  FFMA2 R114, R114.F32x2.HI_LO, UR4.F32, R164.reuse.F32 ;  /* 0x0000000472727c49 */ /* 0x100fe200092000a4 */
[----:B------:R-:W4:Y:S01]  /*5040*/  MUFU.EX2 R35, R35 ;  /* 0x0000002300237308 */ /* 0x000f220000000800 */
[--C-:B------:R-:W-:Y:S01]  /*5050*/  FFMA2 R84, R84.F32x2.HI_LO, UR4.F32, R164.reuse.F32 ;  /* 0x0000000454547c49 */ /* 0x100fe200092000a4 */
[----:B--2---:R-:W-:Y:S01]  /*5060*/  F2FP.F16.F32.PACK_AB R4, R31, R30 ;  /* 0x0000001e1f04723e */ /* 0x004fe200000000ff */
[----:B------:R-:W-:-:S02]  /*5070*/  FFMA2 R86, R86.F32x2.HI_LO, UR4.F32, R164.F32 ;  /* 0x0000000456567c49 */ /* 0x000fc400092000a4 */
[--C-:B------:R-:W-:Y:S02]  /*5080*/  FFMA2 R88, R88.F32x2.HI_LO, UR4.F32, R164.reuse.F32 ;  /* 0x0000000458587c49 */ /* 0x100fe400092000a4 */
[--C-:B------:R-:W-:Y:S01]  /*5090*/  FFMA2 R90, R90.F32x2.HI_LO, UR4.F32, R164.reuse.F32 ;  /* 0x000000045a5a7c49 */ /* 0x100fe200092000a4 */
[----:B------:R-:W-:Y:S01]  /*50a0*/  MUFU.EX2 R102, R102 ;  /* 0x0000006600667308 */ /* 0x000fe20000000800 */
[--C-:B------:R-:W-:Y:S01]  /*50b0*/  FFMA2 R92, R92.F32x2.HI_LO, UR4.F32, R164.reuse.F32 ;  /* 0x000000045c5c7c49 */ /* 0x100fe200092000a4 */
[----:B---3--:R-:W-:Y:S01]  /*50c0*/  F2FP.F16.F32.PACK_AB R5, R33, R32 ;  /* 0x000000202105723e */ /* 0x008fe200000000ff */
[--C-:B------:R-:W-:Y:S02]  /*50d0*/  FFMA2 R94, R94.F32x2.HI_LO, UR4.F32, R164.reuse.F32 ;  /* 0x000000045e5e7c49 */ /* 0x100fe400092000a4 */
[--C-:B------:R-:W-:Y:S02]  /*50e0*/  FFMA2 R96, R96.F32x2.HI_LO, UR4.F32, R164.reuse.F32 ;  /* 0x0000000460607c49 */ /* 0x100fe400092000a4 */
[--C-:B------:R-:W-:Y:S01]  /*50f0*/  FFMA2 R98, R98.F32x2.HI_LO, UR4.F32, R164.reuse.F32 ;  /* 0x0000000462627c49 */ /* 0x100fe200092000a4 */
[----:B------:R-:W2:Y:S01]  /*5100*/  MUFU.EX2 R103, R103 ;  /* 0x0000006700677308 */ /* 0x000ea20000000800 */
[----:B----4-:R-:W-:Y:S01]  /*5110*/  F2FP.F16.F32.PACK_AB R6, R35, R34 ;  /* 0x000000222306723e */ /* 0x010fe200000000ff */
[----:B------:R-:W-:-:S02]  /*5120*/  FFMA2 R68, R68.F32x2.HI_LO, UR4.F32, R164.F32 ;  /* 0x0000000444447c49 */ /* 0x000fc400092000a4 */
[--C-:B------:R-:W-:Y:S02]  /*5130*/  FFMA2 R38, R38.F32x2.HI_LO, UR4.F32, R164.reuse.F32 ;  /* 0x0000000426267c49 */ /* 0x100fe400092000a4 */
[--C-:B------:R-:W-:Y:S02]  /*5140*/  FFMA2 R40, R40.F32x2.HI_LO, UR4.F32, R164.reuse.F32 ;  /* 0x0000000428287c49 */ /* 0x100fe400092000a4 */
[----:B------:R-:W-:Y:S01]  /*5150*/  MUFU.EX2 R104, R104 ;  /* 0x0000006800687308 */ /* 0x000fe20000000800 */
[--C-:B------:R-:W-:Y:S02]  /*5160*/  FFMA2 R74, R74.F32x2.HI_LO, UR4.F32, R164.reuse.F32 ;  /* 0x000000044a4a7c49 */ /* 0x100fe400092000a4 */
[--C-:B------:R-:W-:Y:S02]  /*5170*/  FFMA2 R44, R44.F32x2.HI_LO, UR4.F32, R164.reuse.F32 ;  /* 0x000000042c2c7c49 */ /* 0x100fe400092000a4 */
[--C-:B------:R-:W-:Y:S02]  /*5180*/  FFMA2 R46, R46.F32x2.HI_LO, UR4.F32, R164.reuse.F32 ;  /* 0x000000042e2e7c49 */ /* 0x100fe400092000a4 */
[--C-:B------:R-:W-:Y:S01]  /*5190*/  FFMA2 R48, R48.F32x2.HI_LO, UR4.F32, R164.reuse.F32 ;  /* 0x0000000430307c49 */ /* 0x100fe200092000a4 */
[----:B------:R-:W3:Y:S01]  /*51a0*/  MUFU.EX2 R105, R105 ;  /* 0x0000006900697308 */ /* 0x000ee20000000800 */
[----:B--2---:R-:W-:Y:S01]  /*51b0*/  F2FP.F16.F32.PACK_AB R7, R103, R102 ;  /* 0x000000666707723e */ /* 0x004fe200000000ff */
        /* <DEDUP_REMOVED lines=8> */
[----:B------:R-:W2:Y:S01]  /*5240*/  MUFU.EX2 R109, R109 ;  /* 0x0000006d006d7308 */ /* 0x000ea20000000800 */
[----:B---3--:R-:W-:Y:S01]  /*5250*/  F2FP.F16.F32.PACK_AB R8, R105, R104 ;  /* 0x000000686908723e */ /* 0x008fe200000000ff */
        /* <DEDUP_REMOVED lines=22> */
[----:B------:R-:W-:Y:S02]  /*53c0*/  IMAD.MOV.U32 R156, RZ, RZ, 0x1 ;  /* 0x00000001ff9c7424 */ /* 0x000fe400078e00ff */
[--C-:B------:R-:W-:Y:S01]  /*53d0*/  FFMA2 R150, R160.F32x2.HI_LO, UR4.F32, R164.reuse.F32 ;  /* 0x00000004a0967c49 */ /* 0x100fe200092000a4 */
[----:B------:R-:W-:Y:S01]  /*53e0*/  MUFU.EX2 R116, R116 ;  /* 0x0000007400747308 */ /* 0x000fe20000000800 */
[----:B------:R-:W-:Y:S01]  /*53f0*/  FFMA2 R152, R158.F32x2.HI_LO, UR4.F32, R164.F32 ;  /* 0x000000049e987c49 */ /* 0x000fe200092000a4 */
[----:B------:R-:W-:Y:S01]  /*5400*/  LOP3.LUT R158, R145, 0x70, RZ, 0xfc, !PT ;  /* 0x00000070919e7812 */ /* 0x000fe200078efcff */
[----:B------:R-:W-:Y:S02]  /*5410*/  FADD2 R30, R30.F32x2.HI_LO, R104.F32x2.HI_LO ;  /* 0x000000681e1e724b */ /* 0x000fe40000000000 */
[----:B------:R-:W-:Y:S01]  /*5420*/  FADD2 R32, R32.F32x2.HI_LO, R108.F32x2.HI_LO ;  /* 0x0000006c2020724b */ /* 0x000fe20000000000 */
[----:B------:R-:W-:Y:S01]  /*5430*/  R2UR UR4, R158 ;  /* 0x000000009e0472ca */ /* 0x000fe200000e0000 */
[----:B------:R-:W-:Y:S01]  /*5440*/  FADD2 R34, R34.F32x2.HI_LO, R110.F32x2.HI_LO ;  /* 0x0000006e2222724b */ /* 0x000fe20000000000 */
[----:B------:R-:W1:Y:S01]  /*5450*/  MUFU.EX2 R117, R117 ;  /* 0x0000007500757308 */ /* 0x000e620000000800 */
[----:B--2---:R-:W-:Y:S01]  /*5460*/  F2FP.F16.F32.PACK_AB R11, R113, R112 ;  /* 0x00000070710b723e */ /* 0x004fe200000000ff */
[----:B------:R-:W-:-:S06]  /*5470*/  FADD2 R102, R102.F32x2.HI_LO, R112.F32x2.HI_LO ;  /* 0x000000706666724b */ /* 0x000fcc0000000000 */
[----:B------:R-:W-:Y:S08]  /*5480*/  MUFU.EX2 R118, R118 ;  /* 0x0000007600767308 */ /* 0x000ff00000000800 */
[----:B------:R-:W2:Y:S01]  /*5490*/  MUFU.EX2 R119, R119 ;  /* 0x0000007700777308 */ /* 0x000ea20000000800 */
[----:B-1----:R-:W-:Y:S01]  /*54a0*/  F2FP.F16.F32.PACK_AB R12, R117, R116 ;  /* 0x00000074750c723e */ /* 0x002fe200000000ff */
[----:B------:R-:W-:-:S06]  /*54b0*/  FADD2 R30, R30.F32x2.HI_LO, R116.F32x2.HI_LO ;  /* 0x000000741e1e724b */ /* 0x000fcc0000000000 */
[----:B------:R-:W-:Y:S08]  /*54c0*/  MUFU.EX2 R120, R120 ;  /* 0x0000007800787308 */ /* 0x000ff00000000800 */
        /* <DEDUP_REMOVED lines=26> */
[----:B------:R-:W-:-:S03]  /*5670*/  FADD2 R102, R102.F32x2.HI_LO, R130.F32x2.HI_LO ;  /* 0x000000826666724b */ /* 0x000fc60000000000 */
[----:B------:R2:W-:Y:S01]  /*5680*/  STTM.x16 tmem[UR5], R4 ;  /* 0x00000004000079ed */ /* 0x0005e20008240005 */
[----:B------:R-:W-:Y:S02]  /*5690*/  R2UR UR5, R162 ;  /* 0x00000000a20572ca */ /* 0x000fe400000e0000 */
[----:B------:R-:W-:Y:S08]  /*56a0*/  MUFU.EX2 R70, R70 ;  /* 0x0000004600467308 */ /* 0x000ff00000000800 */
[----:B------:R-:W3:Y:S01]  /*56b0*/  MUFU.EX2 R71, R71 ;  /* 0x0000004700477308 */ /* 0x000ee20000000800 */
[----:B-1----:R-:W-:-:S07]  /*56c0*/  FADD2 R30, R30.F32x2.HI_LO, R100.F32x2.HI_LO ;  /* 0x000000641e1e724b */ /* 0x002fce0000000000 */
[----:B------:R-:W-:Y:S08]  /*56d0*/  MUFU.EX2 R72, R72 ;  /* 0x0000004800487308 */ /* 0x000ff00000000800 */
[----:B------:R-:W1:Y:S01]  /*56e0*/  MUFU.EX2 R73, R73 ;  /* 0x0000004900497308 */ /* 0x000e620000000800 */
[----:B---3--:R-:W-:-:S07]  /*56f0*/  FADD2 R32, R32.F32x2.HI_LO, R70.F32x2.HI_LO ;  /* 0x000000462020724b */ /* 0x008fce0000000000 */
[----:B------:R-:W-:Y:S08]  /*5700*/  MUFU.EX2 R106, R106 ;  /* 0x0000006a006a7308 */ /* 0x000ff00000000800 */
[----:B------:R-:W3:Y:S01]  /*5710*/  MUFU.EX2 R107, R107 ;  /* 0x0000006b006b7308 */ /* 0x000ee20000000800 */
[----:B-1----:R-:W-:-:S07]  /*5720*/  FADD2 R34, R34.F32x2.HI_LO, R72.F32x2.HI_LO ;  /* 0x000000482222724b */ /* 0x002fce0000000000 */
[----:B------:R-:W-:Y:S01]  /*5730*/  MUFU.EX2 R76, R76 ;  /* 0x0000004c004c7308 */ /* 0x000fe20000000800 */
[----:B--2---:R-:W-:Y:S02]  /*5740*/  F2FP.F16.F32.PACK_AB R4, R101, R100 ;  /* 0x000000646504723e */ /* 0x004fe400000000ff */
[----:B------:R-:W-:Y:S02]  /*5750*/  F2FP.F16.F32.PACK_AB R5, R71, R70 ;  /* 0x000000464705723e */ /* 0x000fe400000000ff */
[----:B------:R-:W-:-:S03]  /*5760*/  F2FP.F16.F32.PACK_AB R6, R73, R72 ;  /* 0x000000484906723e */ /* 0x000fc600000000ff */
[----:B------:R-:W1:Y:S01]  /*5770*/  MUFU.EX2 R77, R77 ;  /* 0x0000004d004d7308 */ /* 0x000e620000000800 */
[----:B---3--:R-:W-:Y:S01]  /*5780*/  F2FP.F16.F32.PACK_AB R7, R107, R106 ;  /* 0x0000006a6b07723e */ /* 0x008fe200000000ff */
        /* <DEDUP_REMOVED lines=116> */
[----:B------:R-:W3:Y:S02]  /*5ed0*/  FENCE.VIEW.ASYNC.T ;  /* 0x00000000000073c6 */ /* 0x000ee40000000200 */
[----:B---3--:R3:W-:Y:S01]  /*5ee0*/  SYNCS.ARRIVE.TRANS64.ART0 RZ, [UR6+0x68], R156 ;  /* 0x0000689cffff79a7 */ /* 0x0087e20008500006 */
[----:B------:R-:W-:Y:S08]  /*5ef0*/  MUFU.EX2 R52, R52 ;  /* 0x0000003400347308 */ /* 0x000ff00000000800 */
[----:B------:R-:W4:Y:S01]  /*5f00*/  MUFU.EX2 R53, R53 ;  /* 0x0000003500357308 */ /* 0x000f220000000800 */
[----:B-1----:R-:W-:-:S07]  /*5f10*/  FADD2 R30, R30.F32x2.HI_LO, R36.F32x2.HI_LO ;  /* 0x000000241e1e724b */ /* 0x002fce0000000000 */
[----:B------:R-:W-:Y:S08]  /*5f20*/  MUFU.EX2 R54, R54 ;  /* 0x0000003600367308 */ /* 0x000ff00000000800 */
[----:B------:R-:W1:Y:S01]  /*5f30*/  MUFU.EX2 R55, R55 ;  /* 0x0000003700377308 */ /* 0x000e620000000800 */
[----:B----4-:R-:W-:-:S07]  /*5f40*/  FADD2 R32, R32.F32x2.HI_LO, R52.F32x2.HI_LO ;  /* 0x000000342020724b */ /* 0x010fce0000000000 */
[----:B------:R-:W-:Y:S08]  /*5f50*/  MUFU.EX2 R42, R42 ;  /* 0x0000002a002a7308 */ /* 0x000ff00000000800 */
[----:B------:R-:W4:Y:S01]  /*5f60*/  MUFU.EX2 R43, R43 ;  /* 0x0000002b002b7308 */ /* 0x000f220000000800 */
[----:B-1----:R-:W-:-:S07]  /*5f70*/  FADD2 R34, R34.F32x2.HI_LO, R54.F32x2.HI_LO ;  /* 0x000000362222724b */ /* 0x002fce0000000000 */
[----:B------:R-:W-:Y:S01]  /*5f80*/  MUFU.EX2 R56, R56 ;  /* 0x0000003800387308 */ /* 0x000fe20000000800 */
[----:B--2---:R-:W-:Y:S02]  /*5f90*/  F2FP.F16.F32.PACK_AB R4, R37, R36 ;  /* 0x000000242504723e */ /* 0x004fe400000000ff */
[----:B------:R-:W-:Y:S02]  /*5fa0*/  F2FP.F16.F32.PACK_AB R5, R53, R52 ;  /* 0x000000343505723e */ /* 0x000fe400000000ff */
[----:B------:R-:W-:-:S03]  /*5fb0*/  F2FP.F16.F32.PACK_AB R6, R55, R54 ;  /* 0x000000363706723e */ /* 0x000fc600000000ff */
[----:B------:R-:W1:Y:S01]  /*5fc0*/  MUFU.EX2 R57, R57 ;  /* 0x0000003900397308 */ /* 0x000e620000000800 */
[----:B----4-:R-:W-:Y:S01]  /*5fd0*/  F2FP.F16.F32.PACK_AB R7, R43, R42 ;  /* 0x0000002a2b07723e */ /* 0x010fe200000000ff */
        /* <DEDUP_REMOVED lines=40> */
[----:B------:R-:W-:-:S04]  /*6260*/  FADD2 R32, R32.F32x2.HI_LO, R148.F32x2.HI_LO ;  /* 0x000000942020724b */ /* 0x000fc80000000000 */
[----:B------:R-:W-:Y:S02]  /*6270*/  FADD2 R30, R30.F32x2.HI_LO, R32.F32x2.HI_LO ;  /* 0x000000201e1e724b */ /* 0x000fe40000000000 */
[----:B------:R-:W-:Y:S08]  /*6280*/  MUFU.EX2 R152, R152 ;  /* 0x0000009800987308 */ /* 0x000ff00000000800 */
[----:B------:R-:W2:Y:S01]  /*6290*/  MUFU.EX2 R153, R153 ;  /* 0x0000009900997308 */ /* 0x000ea20000000800 */
[----:B-1----:R-:W-:Y:S01]  /*62a0*/  F2FP.F16.F32.PACK_AB R18, R151, R150 ;  /* 0x000000969712723e */ /* 0x002fe200000000ff */
[----:B------:R-:W-:Y:S01]  /*62b0*/  FADD2 R34, R34.F32x2.HI_LO, R150.F32x2.HI_LO ;  /* 0x000000962222724b */ /* 0x000fe20000000000 */
[----:B--2---:R-:W-:Y:S01]  /*62c0*/  F2FP.F16.F32.PACK_AB R19, R153, R152 ;  /* 0x000000989913723e */ /* 0x004fe200000000ff */
[----:B------:R-:W-:-:S03]  /*62d0*/  FADD2 R102, R102.F32x2.HI_LO, R152.F32x2.HI_LO ;  /* 0x000000986666724b */ /* 0x000fc60000000000 */
[----:B------:R3:W-:Y:S01]  /*62e0*/  STTM.x16 tmem[UR4], R4 ;  /* 0x00000004000079ed */ /* 0x0007e20008240004 */
[----:B------:R-:W-:Y:S01]  /*62f0*/  ULOP3.LUT UR4, UR8, 0x1, URZ, 0x3c, !UPT ;  /* 0x0000000108047892 */ /* 0x000fe2000f8e3cff */
[----:B------:R-:W1:Y:S02]  /*6300*/  FENCE.VIEW.ASYNC.T ;  /* 0x00000000000073c6 */ /* 0x000e640000000200 */
[----:B-1----:R-:W-:Y:S01]  /*6310*/  NOP ;  /* 0x0000000000007918 */ /* 0x002fe20000000000 */
[----:B------:R-:W-:Y:S01]  /*6320*/  USHF.L.U32 UR4, UR4, 0x1f, URZ ;  /* 0x0000001f04047899 */ /* 0x000fe200080006ff */
[----:B------:R3:W-:Y:S01]  /*6330*/  @P0 SYNCS.ARRIVE.TRANS64.ART0 RZ, [UR6+0x70], R156 ;  /* 0x0000709cffff09a7 */ /* 0x0007e20008500006 */
[----:B------:R-:W-:-:S04]  /*6340*/  FADD2 R34, R34.F32x2.HI_LO, R102.F32x2.HI_LO ;  /* 0x000000662222724b */ /* 0x000fc80000000000 */
[----:B------:R-:W-:Y:S02]  /*6350*/  IMAD.U32 R157, RZ, RZ, UR4 ;  /* 0x00000004ff9d7e24 */ /* 0x000fe4000f8e00ff */
[----:B------:R-:W-:Y:S02]  /*6360*/  FADD2 R30, R30.F32x2.HI_LO, R34.F32x2.HI_LO ;  /* 0x000000221e1e724b */ /* 0x000fe40000000000 */
[----:B------:R-:W1:Y:S02]  /*6370*/  SYNCS.PHASECHK.TRANS64.TRYWAIT P0, [UR6+0x98], R157 ;  /* 0x0000989dff0075a7 */ /* 0x000e640008001106 */
[----:B-1-3--:R-:W-:Y:S05]  /*6380*/  @!P0 BRA `(.L_x_44) ;  /* 0x0000004400508947 */ /* 0x00afea0003800000 */
.L_x_100:
[----:B------:R-:W-:Y:S01]  /*6390*/  FADD R170, R30, R31 ;  /* 0x0000001f1eaa7221 */ /* 0x000fe20000000000 */
[----:B------:R-:W-:Y:S06]  /*63a0*/  BRA.U !UP0, `(.L_x_45) ;  /* 0x0000001d08ec7547 */ /* 0x000fec000b800000 */
[----:B------:R-:W2:Y:S01]  /*63b0*/  LDCU UR5, c[0x0][0x600] ;  /* 0x0000c000ff0577ac */ /* 0x000ea20008000800 */
[----:B------:R-:W-:Y:S01]  /*63c0*/  UMOV UR10, URZ ;  /* 0x000000ff000a7c82 */ /* 0x000fe20008000000 */
.L_x_48:
[----:B------:R-:W-:Y:S01]  /*63d0*/  USHF.L.U32 UR4, UR9, 0x1f, URZ ;  /* 0x0000001f09047899 */ /* 0x000fe200080006ff */
[----:B------:R-:W-:-:S05]  /*63e0*/  R2UR UR7, R145 ;  /* 0x00000000910772ca */ /* 0x000fca00000e0000 */
[----:B-1----:R-:W-:-:S04]  /*63f0*/  MOV R4, UR4 ;  /* 0x0000000400047c02 */ /* 0x002fc80008000f00 */
[----:B------:R-:W1:Y:S02]  /*6400*/  SYNCS.PHASECHK.TRANS64.TRYWAIT P0, [UR6+0x60], R4 ;  /* 0x00006004ff0075a7 */ /* 0x000e640008001106 */
[----:B-1----:R-:W-:Y:S05]  /*6410*/  @!P0 BRA `(.L_x_46) ;  /* 0x00000044004c8947 */ /* 0x002fea0003800000 */
.L_x_102:
[----:B------:R-:W3:Y:S01]  /*6420*/  LDTM.x32 R100, tmem[UR7] ;  /* 0x00000007006479ee */ /* 0x000ee200082c0000 */
[----:B------:R-:W-:Y:S01]  /*6430*/  R2UR UR4, R144 ;  /* 0x00000000900472ca */ /* 0x000fe200000e0000 */
[----:B------:R-:W-:Y:S01]  /*6440*/  IMAD.MOV.U32 R172, RZ, RZ, 0x3d9df09d ;  /* 0x3d9df09dffac7424 */ /* 0x000fe200078e00ff */
[----:B------:R-:W-:-:S11]  /*6450*/  R2UR UR7, R154 ;  /* 0x000000009a0772ca */ /* 0x000fd600000e0000 */
[----:B------:R-:W4:Y:S01]  /*6460*/  LDTM.x32 R68, tmem[UR4] ;  /* 0x00000004004479ee */ /* 0x000f2200082c0000 */
[----:B------:R-:W-:Y:S01]  /*6470*/  R2UR UR4, R155 ;  /* 0x000000009b0472ca */ /* 0x000fe200000e0000 */
[----:B------:R-:W5:Y:S01]  /*6480*/  LDTM.x32 R36, tmem[UR7] ;  /* 0x00000007002479ee */ /* 0x000f6200082c0000 */
[----:B---3--:R-:W-:Y:S02]  /*6490*/  FMNMX3 R134, R163, R100, R101, !PT ;  /* 0x00000064a3867276 */ /* 0x008fe40007800065 */
[----:B------:R-:W-:Y:S02]  /*64a0*/  FMNMX R133, R102, R103, !PT ;  /* 0x0000006766857209 */ /* 0x000fe40007800000 */
[----:B------:R-:W-:-:S07]  /*64b0*/  FMNMX R132, R104, R105, !PT ;  /* 0x0000006968847209 */ /* 0x000fce0007800000 */
[----:B-1----:R-:W1:Y:S01]  /*64c0*/  LDTM.x32 R4, tmem[UR4] ;  /* 0x00000004000479ee */ /* 0x002e6200082c0000 */
[----:B------:R-:W-:Y:S02]  /*64d0*/  FMNMX R159, R106, R107, !PT ;  /* 0x0000006b6a9f7209 */ /* 0x000fe40007800000 */
        /* <DEDUP_REMOVED lines=12> */
[----:B----4-:R-:W-:Y:S02]  /*65a0*/  FMNMX3 R134, R134, R68, R69, !PT ;  /* 0x0000004486867276 */ /* 0x010fe40007800045 */
        /* <DEDUP_REMOVED lines=15> */
[----:B-----5:R-:W-:-:S02]  /*66a0*/  FMNMX3 R134, R134, R36, R37, !PT ;  /* 0x0000002486867276 */ /* 0x020fc40007800025 */
        /* <DEDUP_REMOVED lines=15> */
[----:B-1----:R-:W-:Y:S02]  /*67a0*/  FMNMX3 R134, R134, R4, R5, !PT ;  /* 0x0000000486867276 */ /* 0x002fe40007800005 */
        /* <DEDUP_REMOVED lines=15> */
[----:B------:R-:W-:Y:S02]  /*68a0*/  FMNMX R133, R134, R133, !PT ;  /* 0x0000008586857209 */ /* 0x000fe40007800000 */
[----:B------:R-:W-:Y:S02]  /*68b0*/  R2UR UR4, R154 ;  /* 0x000000009a0472ca */ /* 0x000fe400000e0000 */
[----:B------:R-:W-:-:S04]  /*68c0*/  FMNMX3 R159, R133, R132, R159, !PT ;  /* 0x00000084859f7276 */ /* 0x000fc8000780009f */
[----:B------:R-:W-:-:S04]  /*68d0*/  FSETP.NEU.AND P0, PT, R159, -INF , PT ;  /* 0xff8000009f00780b */ /* 0x000fc80003f0d000 */
[----:B------:R-:W-:Y:S02]  /*68e0*/  FSEL R132, R159, RZ, P0 ;  /* 0x000000ff9f847208 */ /* 0x000fe40000000000 */
[----:B------:R-:W-:-:S03]  /*68f0*/  ELECT P0, URZ, PT ;  /* 0x0000000000ff782f */ /* 0x000fc60003800000 */
[----:B------:R-:W-:-:S04]  /*6900*/  FADD R156, -R132, R163 ;  /* 0x000000a3849c7221 */ /* 0x000fc80000000100 */
[----:B--2---:R-:W-:-:S05]  /*6910*/  FMUL R156, R156, UR5 ;  /* 0x000000059c9c7c20 */ /* 0x004fca0008400000 */
[----:B------:R-:W-:Y:S02]  /*6920*/  FSETP.GE.AND P1, PT, R156, -8, PT ;  /* 0xc10000009c00780b */ /* 0x000fe40003f26000 */
[----:B------:R-:W1:Y:S02]  /*6930*/  MUFU.EX2 R156, R156 ;  /* 0x0000009c009c7308 */ /* 0x000e640000000800 */
[C---:B------:R-:W-:Y:S02]  /*6940*/  FSEL R132, R163.reuse, R132, P1 ;  /* 0x00000084a3847208 */ /* 0x040fe40000800000 */
[----:B------:R-:W-:-:S03]  /*6950*/  FSEL R163, R163, R159, P1 ;  /* 0x0000009fa3a37208 */ /* 0x000fc60000800000 */
[----:B------:R-:W-:-:S04]  /*6960*/  FFMA R173, -R132, UR5, RZ ;  /* 0x0000000584ad7c23 */ /* 0x000fc800080001ff */
[--C-:B------:R-:W-:Y:S02]  /*6970*/  FFMA2 R80, R80.F32x2.HI_LO, UR5.F32, R173.reuse.F32 ;  /* 0x0000000550507c49 */ /* 0x100fe400092000ad */
[--C-:B------:R-:W-:Y:S02]  /*6980*/  FFMA2 R132, R100.F32x2.HI_LO, UR5.F32, R173.reuse.F32 ;  /* 0x0000000564847c49 */ /* 0x100fe400092000ad */
[--C-:B------:R-:W-:Y:S01]  /*6990*/  FFMA2 R134, R102.F32x2.HI_LO, UR5.F32, R173.reuse.F32 ;  /* 0x0000000566867c49 */ /* 0x100fe200092000ad */
[----:B------:R-:W-:Y:S01]  /*69a0*/  FMNMX R80, R80, -127, !PT ;  /* 0xc2fe000050507809 */ /* 0x000fe20007800000 */
[--C-:B------:R-:W-:Y:S01]  /*69b0*/  FFMA2 R138, R104.F32x2.HI_LO, UR5.F32, R173.reuse.F32 ;  /* 0x00000005688a7c49 */ /* 0x100fe200092000ad */
[----:B------:R-:W-:Y:S01]  /*69c0*/  FMNMX R81, R81, -127, !PT ;  /* 0xc2fe000051517809 */ /* 0x000fe20007800000 */
[--C-:B------:R-:W-:Y:S01]  /*69d0*/  FFMA2 R142, R106.F32x2.HI_LO, UR5.F32, R173.reuse.F32 ;  /* 0x000000056a8e7c49 */ /* 0x100fe200092000ad */
[----:B------:R-:W-:Y:S01]  /*69e0*/  MUFU.EX2 R132, R132 ;  /* 0x0000008400847308 */ /* 0x000fe20000000800 */
[--C-:B------:R-:W-:Y:S01]  /*69f0*/  FFMA2 R146, R108.F32x2.HI_LO, UR5.F32, R173.reuse.F32 ;  /* 0x000000056c927c49 */ /* 0x100fe200092000ad */
[----:B-1----:R-:W-:Y:S01]  /*6a00*/  FSEL R171, R156, 1, !P1 ;  /* 0x3f8000009cab7808 */ /* 0x002fe20004800000 */
[----:B------:R-:W-:-:S02]  /*6a10*/  FFMA2 R148, R110.F32x2.HI_LO, UR5.F32, R173.F32 ;  /* 0x000000056e947c49 */ /* 0x000fc400092000ad */
[----:B------:R-:W-:Y:S02]  /*6a20*/  IMAD.SHL.U32 R105, R3, 0x4, RZ ;  /* 0x0000000403697824 */ /* 0x000fe400078e00ff */
[--C-:B------:R-:W-:Y:S02]  /*6a30*/  FFMA2 R150, R112.F32x2.HI_LO, UR5.F32, R173.reuse.F32 ;  /* 0x0000000570967c49 */ /* 0x100fe400092000ad */
[----:B------:R-:W-:Y:S02]  /*6a40*/  IMAD.U32 R108, RZ, RZ, UR12 ;  /* 0x0000000cff6c7e24 */ /* 0x000fe4000f8e00ff */
[--C-:B------:R-:W-:Y:S01]  /*6a50*/  FFMA2 R152, R114.F32x2.HI_LO, UR5.F32, R173.reuse.F32 ;  /* 0x0000000572987c49 */ /* 0x100fe200092000ad */
[----:B------:R-:W1:Y:S01]  /*6a60*/  MUFU.EX2 R133, R133 ;  /* 0x0000008500857308 */ /* 0x000e620000000800 */
[--C-:B------:R-:W-:Y:S01]  /*6a70*/  FFMA2 R116, R116.F32x2.HI_LO, UR5.F32, R173.reuse.F32 ;  /* 0x0000000574747c49 */ /* 0x100fe200092000ad */
[----:B------:R-:W-:Y:S01]  /*6a80*/  LOP3.LUT R105, R105, 0x1fc, RZ, 0xc0, !PT ;  /* 0x000001fc69697812 */ /* 0x000fe200078ec0ff */
[----:B------:R-:W-:-:S02]  /*6a90*/  FFMA2 R118, R118.F32x2.HI_LO, UR5.F32, R173.F32 ;  /* 0x0000000576767c49 */ /* 0x000fc400092000ad */
[--C-:B------:R-:W-:Y:S02]  /*6aa0*/  FFMA2 R120, R120.F32x2.HI_LO, UR5.F32, R173.reuse.F32 ;  /* 0x0000000578787c49 */ /* 0x100fe400092000ad */
[--C-:B------:R-:W-:Y:S01]  /*6ab0*/  FFMA2 R122, R122.F32x2.HI_LO, UR5.F32, R173.reuse.F32 ;  /* 0x000000057a7a7c49 */ /* 0x100fe200092000ad */
[----:B------:R-:W-:Y:S01]  /*6ac0*/  MUFU.EX2 R134, R134 ;  /* 0x0000008600867308 */ /* 0x000fe20000000800 */
[--C-:B------:R-:W-:Y:S01]  /*6ad0*/  FFMA2 R124, R124.F32x2.HI_LO, UR5.F32, R173.reuse.F32 ;  /* 0x000000057c7c7c49 */ /* 0x100fe200092000ad */
[----:B------:R2:W-:Y:S01]  /*6ae0*/  STS [R105+UR6+0xdc], R171 ;  /* 0x0000dcab69007988 */ /* 0x0005e20008000806 */
[--C-:B------:R-:W-:Y:S02]  /*6af0*/  FFMA2 R126, R126.F32x2.HI_LO, UR5.F32, R173.reuse.F32 ;  /* 0x000000057e7e7c49 */ /* 0x100fe400092000ad */
[--C-:B------:R-:W-:Y:S02]  /*6b00*/  FFMA2 R128, R128.F32x2.HI_LO, UR5.F32, R173.reuse.F32 ;  /* 0x0000000580807c49 */ /* 0x100fe400092000ad */
[--C-:B------:R-:W-:Y:S01]  /*6b10*/  FFMA2 R130, R130.F32x2.HI_LO, UR5.F32, R173.reuse.F32 ;  /* 0x0000000582827c49 */ /* 0x100fe200092000ad */
[----:B------:R-:W3:Y:S01]  /*6b20*/  MUFU.EX2 R135, R135 ;  /* 0x0000008700877308 */ /* 0x000ee20000000800 */
[----:B------:R-:W-:Y:S01]  /*6b30*/  FADD2.RM R156, R80.F32x2.HI_LO, 12582912 ;  /* 0x4b400000509c744b */ /* 0x000fe20000204000 */
[----:B-1----:R-:W-:Y:S01]  /*6b40*/  F2FP.F16.F32.PACK_AB R100, R133, R132 ;  /* 0x000000848564723e */ /* 0x002fe200000000ff */
[----:B------:R-:W-:-:S02]  /*6b50*/  FFMA2 R68, R68.F32x2.HI_LO, UR5.F32, R173.F32 ;  /* 0x0000000544447c49 */ /* 0x000fc400092000ad */
[----:B------:R-:W-:Y:S02]  /*6b60*/  FADD2 R160, R156.F32x2.HI_LO, -12582912 ;  /* 0xcb4000009ca0744b */ /* 0x000fe40000200000 */
[----:B------:R-:W-:Y:S01]  /*6b70*/  FFMA2 R70, R70.F32x2.HI_LO, UR5.F32, R173.F32 ;  /* 0x0000000546467c49 */ /* 0x000fe200092000ad */
[----:B------:R-:W-:Y:S01]  /*6b80*/  MUFU.EX2 R138, R138 ;  /* 0x0000008a008a7308 */ /* 0x000fe20000000800 */
[----:B------:R-:W-:Y:S02]  /*6b90*/  FADD2 R160, R80.F32x2.HI_LO, -R160.F32x2.HI_LO ;  /* 0x800000a050a0724b */ /* 0x000fe40000000000 */
[--C-:B------:R-:W-:Y:S02]  /*6ba0*/  FFMA2 R80, R82.F32x2.HI_LO, UR5.F32, R173.reuse.F32 ;  /* 0x0000000552507c49 */ /* 0x100fe400092000ad */
[----:B------:R-:W-:Y:S02]  /*6bb0*/  FFMA2 R82, R160.F32x2.HI_LO, R172.F32, 0.22756439447402954102 ;  /* 0x3e6906a4a0527449 */ /* 0x000fe400012000ac */
[--C-:B------:R-:W-:Y:S01]  /*6bc0*/  FFMA2 R72, R72.F32x2.HI_LO, UR5.F32, R173.reuse.F32 ;  /* 0x0000000548487c49 */ /* 0x100fe200092000ad */
[----:B------:R-:W1:Y:S01]  /*6bd0*/  MUFU.EX2 R139, R139 ;  /* 0x0000008b008b7308 */ /* 0x000e620000000800 */
[----:B---3--:R-:W-:Y:S01]  /*6be0*/  F2FP.F16.F32.PACK_AB R101, R135, R134 ;  /* 0x000000868765723e */ /* 0x008fe200000000ff */
[--C-:B------:R-:W-:Y:S01]  /*6bf0*/  FFMA2 R74, R74.F32x2.HI_LO, UR5.F32, R173.reuse.F32 ;  /* 0x000000054a4a7c49 */ /* 0x100fe200092000ad */
[----:B------:R-:W-:Y:S01]  /*6c00*/  FMNMX R80, R80, -127, !PT ;  /* 0xc2fe000050507809 */ /* 0x000fe20007800000 */
[--C-:B------:R-:W-:Y:S01]  /*6c10*/  FFMA2 R76, R76.F32x2.HI_LO, UR5.F32, R173.reuse.F32 ;  /* 0x000000054c4c7c49 */ /* 0x100fe200092000ad */
[----:B------:R-:W-:Y:S01]  /*6c20*/  FMNMX R81, R81, -127, !PT ;  /* 0xc2fe000051517809 */ /* 0x000fe20007800000 */
[----:B------:R-:W-:-:S02]  /*6c30*/  FFMA2 R78, R78.F32x2.HI_LO, UR5.F32, R173.F32 ;  /* 0x000000054e4e7c49 */ /* 0x000fc400092000ad */
[----:B------:R-:W-:Y:S01]  /*6c40*/  MUFU.EX2 R142, R142 ;  /* 0x0000008e008e7308 */ /* 0x000fe20000000800 */
[--C-:B------:R-:W-:Y:S02]  /*6c50*/  FFMA2 R94, R94.F32x2.HI_LO, UR5.F32, R173.reuse.F32 ;  /* 0x000000055e5e7c49 */ /* 0x100fe400092000ad */
[--C-:B------:R-:W-:Y:S02]  /*6c60*/  FFMA2 R92, R92.F32x2.HI_LO, UR5.F32, R173.reuse.F32 ;  /* 0x000000055c5c7c49 */ /* 0x100fe400092000ad */
[--C-:B------:R-:W-:Y:S02]  /*6c70*/  FFMA2 R164, R64.F32x2.HI_LO, UR5.F32, R173.reuse.F32 ;  /* 0x0000000540a47c49 */ /* 0x100fe400092000ad */
[--C-:B------:R-:W-:Y:S01]  /*6c80*/  FFMA2 R166, R66.F32x2.HI_LO, UR5.F32, R173.reuse.F32 ;  /* 0x0000000542a67c49 */ /* 0x100fe200092000ad */
[----:B------:R-:W3:Y:S01]  /*6c90*/  MUFU.EX2 R143, R143 ;  /* 0x0000008f008f7308 */ /* 0x000ee20000000800 */
[----:B-1----:R-:W-:Y:S01]  /*6ca0*/  F2FP.F16.F32.PACK_AB R102, R139, R138 ;  /* 0x0000008a8b66723e */ /* 0x002fe200000000ff */
        /* <DEDUP_REMOVED lines=22> */
[----:B------:R-:W2:Y:S01]  /*6e10*/  MUFU.EX2 R149, R149 ;  /* 0x0000009500957308 */ /* 0x000ea20000000800 */
[----:B-1----:R-:W-:Y:S01]  /*6e20*/  F2FP.F16.F32.PACK_AB R104, R147, R146 ;  /* 0x000000929368723e */ /* 0x002fe200000000ff */
[----:B------:R-:W-:-:S02]  /*6e30*/  FFMA2 R28, R28.F32x2.HI_LO, UR5.F32, R173.F32 ;  /* 0x000000051c1c7c49 */ /* 0x000fc400092000ad */
[--C-:B------:R-:W-:Y:S02]  /*6e40*/  FFMA2 R30, R30.F32x2.HI_LO, UR5.F32, R173.reuse.F32 ;  /* 0x000000051e1e7c49 */ /* 0x100fe400092000ad */
[--C-:B------:R-:W-:Y:S02]  /*6e50*/  FFMA2 R32, R32.F32x2.HI_LO, UR5.F32, R173.reuse.F32 ;  /* 0x0000000520207c49 */ /* 0x100fe400092000ad */
[----:B------:R-:W-:Y:S01]  /*6e60*/  MUFU.EX2 R150, R150 ;  /* 0x0000009600967308 */ /* 0x000fe20000000800 */
[----:B------:R-:W-:-:S07]  /*6e70*/  FFMA2 R34, R34.F32x2.HI_LO, UR5.F32, R173.F32 ;  /* 0x0000000522227c49 */ /* 0x000fce00092000ad */
[----:B------:R-:W1:Y:S01]  /*6e80*/  MUFU.EX2 R151, R151 ;  /* 0x0000009700977308 */ /* 0x000e620000000800 */
[----:B--2---:R-:W-:-:S07]  /*6e90*/  F2FP.F16.F32.PACK_AB R105, R149, R148 ;  /* 0x000000949569723e */ /* 0x004fce00000000ff */
[----:B------:R-:W-:Y:S08]  /*6ea0*/  MUFU.EX2 R152, R152 ;  /* 0x0000009800987308 */ /* 0x000ff00000000800 */
[----:B------:R-:W2:Y:S01]  /*6eb0*/  MUFU.EX2 R153, R153 ;  /* 0x0000009900997308 */ /* 0x000ea20000000800 */
[----:B-1----:R-:W-:-:S07]  /*6ec0*/  F2FP.F16.F32.PACK_AB R106, R151, R150 ;  /* 0x00000096976a723e */ /* 0x002fce00000000ff */
[----:B------:R-:W-:Y:S08]  /*6ed0*/  MUFU.EX2 R116, R116 ;  /* 0x0000007400747308 */ /* 0x000ff00000000800 */
[----:B------:R-:W1:Y:S01]  /*6ee0*/  MUFU.EX2 R117, R117 ;  /* 0x0000007500757308 */ /* 0x000e620000000800 */
[----:B------:R1:W-:Y:S06]  /*6ef0*/  BAR.ARV R108, 0x40 ;  /* 0x0001006c0000751d */ /* 0x0003ec0000002000 */
[----:B--2---:R-:W-:Y:S01]  /*6f00*/  F2FP.F16.F32.PACK_AB R107, R153, R152 ;  /* 0x00000098996b723e */ /* 0x004fe200000000ff */
[----:B------:R-:W-:Y:S08]  /*6f10*/  MUFU.EX2 R118, R118 ;  /* 0x0000007600767308 */ /* 0x000ff00000000800 */
[----:B------:R-:W2:Y:S08]  /*6f20*/  MUFU.EX2 R119, R119 ;  /* 0x0000007700777308 */ /* 0x000eb00000000800 */
[----:B------:R-:W-:Y:S01]  /*6f30*/  MUFU.EX2 R120, R120 ;  /* 0x0000007800787308 */ /* 0x000fe20000000800 */
[----:B-1----:R-:W-:-:S07]  /*6f40*/  F2FP.F16.F32.PACK_AB R108, R117, R116 ;  /* 0x00000074756c723e */ /* 0x002fce00000000ff */
[----:B------:R-:W1:Y:S01]  /*6f50*/  MUFU.EX2 R121, R121 ;  /* 0x0000007900797308 */ /* 0x000e620000000800 */
[----:B--2---:R-:W-:-:S07]  /*6f60*/  F2FP.F16.F32.PACK_AB R109, R119, R118 ;  /* 0x00000076776d723e */ /* 0x004fce00000000ff */
[----:B------:R-:W-:Y:S08]  /*6f70*/  MUFU.EX2 R122, R122 ;  /* 0x0000007a007a7308 */ /* 0x000ff00000000800 */
[----:B------:R-:W2:Y:S01]  /*6f80*/  MUFU.EX2 R123, R123 ;  /* 0x0000007b007b7308 */ /* 0x000ea20000000800 */
[----:B-1----:R-:W-:-:S07]  /*6f90*/  F2FP.F16.F32.PACK_AB R110, R121, R120 ;  /* 0x00000078796e723e */ /* 0x002fce00000000ff */
[----:B------:R-:W-:Y:S08]  /*6fa0*/  MUFU.EX2 R124, R124 ;  /* 0x0000007c007c7308 */ /* 0x000ff00000000800 */
        /* <DEDUP_REMOVED lines=13> */
[----:B--2---:R-:W-:-:S04]  /*7080*/  F2FP.F16.F32.PACK_AB R115, R131, R130 ;  /* 0x000000828373723e */ /* 0x004fc800000000ff */
[----:B------:R2:W-:Y:S01]  /*7090*/  STTM.x16 tmem[UR4], R100 ;  /* 0x00000064000079ed */ /* 0x0005e20008240004 */
[----:B------:R-:W-:Y:S02]  /*70a0*/  R2UR UR4, R162 ;  /* 0x00000000a20472ca */ /* 0x000fe400000e0000 */
[----:B------:R-:W-:Y:S08]  /*70b0*/  MUFU.EX2 R70, R70 ;  /* 0x0000004600467308 */ /* 0x000ff00000000800 */
[----:B------:R-:W3:Y:S08]  /*70c0*/  MUFU.EX2 R71, R71 ;  /* 0x0000004700477308 */ /* 0x000ef00000000800 */
[----:B------:R-:W-:Y:S08]  /*70d0*/  MUFU.EX2 R72, R72 ;  /* 0x0000004800487308 */ /* 0x000ff00000000800 */
[----:B------:R-:W4:Y:S08]  /*70e0*/  MUFU.EX2 R73, R73 ;  /* 0x0000004900497308 */ /* 0x000f300000000800 */
[----:B------:R-:W-:Y:S08]  /*70f0*/  MUFU.EX2 R74, R74 ;  /* 0x0000004a004a7308 */ /* 0x000ff00000000800 */
[----:B------:R-:W5:Y:S08]  /*7100*/  MUFU.EX2 R75, R75 ;  /* 0x0000004b004b7308 */ /* 0x000f700000000800 */
[----:B------:R-:W-:Y:S01]  /*7110*/  MUFU.EX2 R76, R76 ;  /* 0x0000004c004c7308 */ /* 0x000fe20000000800 */
[----:B--2---:R-:W-:-:S02]  /*7120*/  FADD2.RM R102, R80.F32x2.HI_LO, 12582912 ;  /* 0x4b4000005066744b */ /* 0x004fc40000204000 */
[----:B------:R-:W-:Y:S02]  /*7130*/  FFMA2 R100, R82.F32x2.HI_LO, R160.F32x2.HI_LO, 0.69514614343643188477 ;  /* 0x3f31f51952647449 */ /* 0x000fe400002000a0 */
[----:B------:R-:W-:Y:S02]  /*7140*/  FADD2 R104, R102.F32x2.HI_LO, -12582912 ;  /* 0xcb4000006668744b */ /* 0x000fe40000200000 */
[----:B------:R-:W-:Y:S01]  /*7150*/  FFMA2 R82, R98.F32x2.HI_LO, UR5.F32, R173.F32 ;  /* 0x0000000562527c49 */ /* 0x000fe200092000ad */
[----:B------:R-:W2:Y:S01]  /*7160*/  MUFU.EX2 R77, R77 ;  /* 0x0000004d004d7308 */ /* 0x000ea20000000800 */
[----:B------:R-:W-:Y:S02]  /*7170*/  FADD2 R104, R80.F32x2.HI_LO, -R104.F32x2.HI_LO ;  /* 0x800000685068724b */ /* 0x000fe40000000000 */
[----:B------:R-:W-:Y:S01]  /*7180*/  FFMA2 R114, R90.F32x2.HI_LO, UR5.F32, R173.F32 ;  /* 0x000000055a727c49 */ /* 0x000fe200092000ad */
[----:B------:R-:W-:Y:S01]  /*7190*/  FMNMX R82, R82, -127, !PT ;  /* 0xc2fe000052527809 */ /* 0x000fe20007800000 */
[----:B------:R-:W-:Y:S01]  /*71a0*/  FFMA2 R80, R104.F32x2.HI_LO, R172.F32, 0.22756439447402954102 ;  /* 0x3e6906a468507449 */ /* 0x000fe200012000ac */
[----:B------:R-:W-:Y:S01]  /*71b0*/  FMNMX R83, R83, -127, !PT ;  /* 0xc2fe000053537809 */ /* 0x000fe20007800000 */
[----:B------:R-:W-:Y:S01]  /*71c0*/  FFMA2 R100, R100.F32x2.HI_LO, R160.F32x2.HI_LO, 1 ;  /* 0x3f80000064647449 */ /* 0x000fe200002000a0 */
[----:B------:R-:W-:Y:S01]  /*71d0*/  MUFU.EX2 R78, R78 ;  /* 0x0000004e004e7308 */ /* 0x000fe20000000800 */
[----:B------:R-:W-:-:S02]  /*71e0*/  FFMA2 R80, R80.F32x2.HI_LO, R104.F32x2.HI_LO, 0.69514614343643188477 ;  /* 0x3f31f51950507449 */ /* 0x000fc40000200068 */
[----:B------:R-:W-:Y:S02]  /*71f0*/  FADD2.RM R98, R82.F32x2.HI_LO, 12582912 ;  /* 0x4b4000005262744b */ /* 0x000fe40000204000 */
[----:B------:R-:W-:Y:S02]  /*7200*/  IMAD R100, R156, 0x800000, R100 ;  /* 0x008000009c647824 */ /* 0x000fe400078e0264 */
[----:B------:R-:W-:Y:S02]  /*7210*/  FFMA2 R104, R80.F32x2.HI_LO, R104.F32x2.HI_LO, 1 ;  /* 0x3f80000050687449 */ /* 0x000fe40000200068 */
[----:B------:R-:W-:Y:S02]  /*7220*/  IMAD R101, R157, 0x800000, R101 ;  /* 0x008000009d657824 */ /* 0x000fe400078e0265 */
[----:B------:R-:W-:Y:S01]  /*7230*/  FFMA2 R80, R96.F32x2.HI_LO, UR5.F32, R173.F32 ;  /* 0x0000000560507c49 */ /* 0x000fe200092000ad */
[----:B------:R-:W1:Y:S01]  /*7240*/  MUFU.EX2 R79, R79 ;  /* 0x0000004f004f7308 */ /* 0x000e620000000800 */
[----:B------:R-:W-:-:S02]  /*7250*/  FADD2 R108, R98.F32x2.HI_LO, -12582912 ;  /* 0xcb400000626c744b */ /* 0x000fc40000200000 */
[----:B------:R-:W-:Y:S02]  /*7260*/  IMAD R104, R102, 0x800000, R104 ;  /* 0x0080000066687824 */ /* 0x000fe400078e0268 */
[----:B------:R-:W-:Y:S01]  /*7270*/  FFMA2 R90, R52.F32x2.HI_LO, UR5.F32, R173.F32 ;  /* 0x00000005345a7c49 */ /* 0x000fe200092000ad */
[----:B------:R-:W-:Y:S01]  /*7280*/  FMNMX R80, R80, -127, !PT ;  /* 0xc2fe000050507809 */ /* 0x000fe20007800000 */
[----:B------:R-:W-:Y:S01]  /*7290*/  FADD2 R108, R82.F32x2.HI_LO, -R108.F32x2.HI_LO ;  /* 0x8000006c526c724b */ /* 0x000fe20000000000 */
[----:B------:R-:W-:Y:S01]  /*72a0*/  FMNMX R81, R81, -127, !PT ;  /* 0xc2fe000051517809 */ /* 0x000fe20007800000 */
[--C-:B------:R-:W-:Y:S01]  /*72b0*/  FFMA2 R82, R86.F32x2.HI_LO, UR5.F32, R173.reuse.F32 ;  /* 0x0000000556527c49 */ /* 0x100fe200092000ad */
[----:B------:R-:W-:Y:S01]  /*72c0*/  MUFU.EX2 R94, R94 ;  /* 0x0000005e005e7308 */ /* 0x000fe20000000800 */
[----:B------:R-:W-:Y:S02]  /*72d0*/  FFMA2 R86, R36.F32x2.HI_LO, UR5.F32, R173.F32 ;  /* 0x0000000524567c49 */ /* 0x000fe400092000ad */
[----:B------:R-:W-:-:S02]  /*72e0*/  IMAD R105, R103, 0x800000, R105 ;  /* 0x0080000067697824 */ /* 0x000fc400078e0269 */
[----:B------:R-:W-:Y:S02]  /*72f0*/  FADD2.RM R96, R80.F32x2.HI_LO, 12582912 ;  /* 0x4b4000005060744b */ /* 0x000fe40000204000 */
[----:B------:R-:W-:Y:S02]  /*7300*/  IMAD.MOV.U32 R102, RZ, RZ, 0x1 ;  /* 0x00000001ff667424 */ /* 0x000fe400078e00ff */
[--C-:B------:R-:W-:Y:S02]  /*7310*/  FFMA2 R110, R54.F32x2.HI_LO, UR5.F32, R173.reuse.F32 ;  /* 0x00000005366e7c49 */ /* 0x100fe400092000ad */
[----:B------:R-:W-:Y:S01]  /*7320*/  FADD2 R106, R96.F32x2.HI_LO, -12582912 ;  /* 0xcb400000606a744b */ /* 0x000fe20000200000 */
[----:B------:R-:W-:Y:S01]  /*7330*/  MUFU.EX2 R82, R82 ;  /* 0x0000005200527308 */ /* 0x000fe20000000800 */
[----:B------:R-:W-:Y:S02]  /*7340*/  FFMA2 R112, R58.F32x2.HI_LO, UR5.F32, R173.F32 ;  /* 0x000000053a707c49 */ /* 0x000fe400092000ad */
[----:B------:R-:W-:-:S02]  /*7350*/  FADD2 R106, R80.F32x2.HI_LO, -R106.F32x2.HI_LO ;  /* 0x8000006a506a724b */ /* 0x000fc40000000000 */
[--C-:B------:R-:W-:Y:S02]  /*7360*/  FFMA2 R160, R62.F32x2.HI_LO, UR5.F32, R173.reuse.F32 ;  /* 0x000000053ea07c49 */ /* 0x100fe400092000ad */
[----:B------:R-:W-:Y:S01]  /*7370*/  FFMA2 R80, R106.F32x2.HI_LO, R172.F32, 0.22756439447402954102 ;  /* 0x3e6906a46a507449 */ /* 0x000fe200012000ac */
[----:B------:R-:W2:Y:S01]  /*7380*/  MUFU.EX2 R83, R83 ;  /* 0x0000005300537308 */ /* 0x000ea20000000800 */
[--C-:B------:R-:W-:Y:S01]  /*7390*/  FFMA2 R52, R4.F32x2.HI_LO, UR5.F32, R173.reuse.F32 ;  /* 0x0000000504347c49 */ /* 0x100fe200092000ad */
[----:B-1----:R-:W-:Y:S01]  /*73a0*/  F2FP.F16.F32.PACK_AB R4, R69, R68 ;  /* 0x000000444504723e */ /* 0x002fe200000000ff */
[----:B------:R-:W-:Y:S01]  /*73b0*/  FFMA2 R80, R80.F32x2.HI_LO, R106.F32x2.HI_LO, 0.69514614343643188477 ;  /* 0x3f31f51950507449 */ /* 0x000fe2000020006a */
[----:B---3--:R-:W-:Y:S01]  /*73c0*/  F2FP.F16.F32.PACK_AB R5, R71, R70 ;  /* 0x000000464705723e */ /* 0x008fe200000000ff */
[--C-:B------:R-:W-:Y:S01]  /*73d0*/  FFMA2 R54, R6.F32x2.HI_LO, UR5.F32, R173.reuse.F32 ;  /* 0x0000000506367c49 */ /* 0x100fe200092000ad */
[----:B----4-:R-:W-:Y:S01]  /*73e0*/  F2FP.F16.F32.PACK_AB R6, R73, R72 ;  /* 0x000000484906723e */ /* 0x010fe200000000ff */
[----:B------:R-:W-:Y:S01]  /*73f0*/  FFMA2 R106, R80.F32x2.HI_LO, R106.F32x2.HI_LO, 1 ;  /* 0x3f800000506a7449 */ /* 0x000fe2000020006a */
[----:B------:R-:W-:Y:S01]  /*7400*/  MUFU.EX2 R36, R114 ;  /* 0x0000007200247308 */ /* 0x000fe20000000800 */
[----:B------:R-:W-:Y:S01]  /*7410*/  FFMA2 R80, R84.F32x2.HI_LO, UR5.F32, R173.F32 ;  /* 0x0000000554507c49 */ /* 0x000fe200092000ad */
[----:B-----5:R-:W-:Y:S01]  /*7420*/  F2FP.F16.F32.PACK_AB R7, R75, R74 ;  /* 0x0000004a4b07723e */ /* 0x020fe200000000ff */
[----:B------:R-:W-:-:S02]  /*7430*/  FFMA2 R84, R108.F32x2.HI_LO, R172.F32, 0.22756439447402954102 ;  /* 0x3e6906a46c547449 */ /* 0x000fc400012000ac */
[----:B------:R-:W-:Y:S02]  /*7440*/  IMAD R106, R96, 0x800000, R106 ;  /* 0x00800000606a7824 */ /* 0x000fe400078e026a */
[----:B------:R-:W-:Y:S02]  /*7450*/  FFMA2 R58, R8.F32x2.HI_LO, UR5.F32, R173.F32 ;  /* 0x00000005083a7c49 */ /* 0x000fe400092000ad */
[----:B------:R-:W-:Y:S02]  /*7460*/  IMAD R107, R97, 0x800000, R107 ;  /* 0x00800000616b7824 */ /* 0x000fe400078e026b */
[----:B------:R-:W-:Y:S01]  /*7470*/  FFMA2 R84, R84.F32x2.HI_LO, R108.F32x2.HI_LO, 0.69514614343643188477 ;  /* 0x3f31f51954547449 */ /* 0x000fe2000020006c */
[----:B------:R-:W-:Y:S01]  /*7480*/  MUFU.EX2 R80, R80 ;  /* 0x0000005000507308 */ /* 0x000fe20000000800 */
[--C-:B------:R-:W-:Y:S01]  /*7490*/  FFMA2 R62, R12.F32x2.HI_LO, UR5.F32, R173.reuse.F32 ;  /* 0x000000050c3e7c49 */ /* 0x100fe200092000ad */
[----:B--2---:R-:W-:Y:S01]  /*74a0*/  F2FP.F16.F32.PACK_AB R8, R77, R76 ;  /* 0x0000004c4d08723e */ /* 0x004fe200000000ff */
[----:B------:R-:W-:Y:S01]  /*74b0*/  FFMA2 R108, R84.F32x2.HI_LO, R108.F32x2.HI_LO, 1 ;  /* 0x3f800000546c7449 */ /* 0x000fe2000020006c */
[----:B------:R-:W-:Y:S01]  /*74c0*/  F2FP.F16.F32.PACK_AB R9, R79, R78 ;  /* 0x0000004e4f09723e */ /* 0x000fe200000000ff */
[--C-:B------:R-:W-:Y:S01]  /*74d0*/  FFMA2 R84, R88.F32x2.HI_LO, UR5.F32, R173.reuse.F32 ;  /* 0x0000000558547c49 */ /* 0x100fe200092000ad */
[----:B------:R-:W-:Y:S01]  /*74e0*/  F2FP.F16.F32.PACK_AB R13, R83, R82 ;  /* 0x00000052530d723e */ /* 0x000fe200000000ff */
[----:B------:R-:W-:Y:S01]  /*74f0*/  FFMA2 R88, R44.F32x2.HI_LO, UR5.F32, R173.F32 ;  /* 0x000000052c587c49 */ /* 0x000fe200092000ad */
[----:B------:R-:W1:Y:S01]  /*7500*/  MUFU.EX2 R81, R81 ;  /* 0x0000005100517308 */ /* 0x000e620000000800 */
[----:B------:R-:W-:Y:S01]  /*7510*/  IMAD R108, R98, 0x800000, R108 ;  /* 0x00800000626c7824 */ /* 0x000fe200078e026c */
[----:B------:R-:W-:Y:S01]  /*7520*/  F2FP.F16.F32.PACK_AB R18, R107, R106 ;  /* 0x0000006a6b12723e */ /* 0x000fe200000000ff */
[----:B------:R-:W-:-:S02]  /*7530*/  IMAD R109, R99, 0x800000, R109 ;  /* 0x00800000636d7824 */ /* 0x000fc400078e026d */
[----:B------:R-:W-:-:S03]  /*7540*/  FADD2.RM R96, R164.F32x2.HI_LO, 12582912 ;  /* 0x4b400000a460744b */ /* 0x000fc60000204000 */
[----:B------:R-:W-:Y:S01]  /*7550*/  MUFU.EX2 R84, R84 ;  /* 0x0000005400547308 */ /* 0x000fe20000000800 */
[----:B------:R-:W-:-:S07]  /*7560*/  F2FP.F16.F32.PACK_AB R19, R109, R108 ;  /* 0x0000006c6d13723e */ /* 0x000fce00000000ff */
[----:B------:R-:W2:Y:S01]  /*7570*/  MUFU.EX2 R85, R85 ;  /* 0x0000005500557308 */ /* 0x000ea20000000800 */
[----:B-1----:R-:W-:-:S07]  /*7580*/  F2FP.F16.F32.PACK_AB R12, R81, R80 ;  /* 0x00000050510c723e */ /* 0x002fce00000000ff */
[----:B------:R1:W3:Y:S08]  /*7590*/  MUFU.EX2 R37, R115 ;  /* 0x0000007300257308 */ /* 0x0002f00000000800 */
[----:B------:R-:W-:Y:S01]  /*75a0*/  MUFU.EX2 R44, R92 ;  /* 0x0000005c002c7308 */ /* 0x000fe20000000800 */
[----:B--2---:R-:W-:-:S07]  /*75b0*/  F2FP.F16.F32.PACK_AB R14, R85, R84 ;  /* 0x00000054550e723e */ /* 0x004fce00000000ff */
[----:B------:R-:W2:Y:S01]  /*75c0*/  MUFU.EX2 R45, R93 ;  /* 0x0000005d002d7308 */ /* 0x000ea20000000800 */
[--C-:B-1----:R-:W-:Y:S01]  /*75d0*/  FFMA2 R114, R60.F32x2.HI_LO, UR5.F32, R173.reuse.F32 ;  /* 0x000000053c727c49 */ /* 0x102fe200092000ad */
[----:B---3--:R-:W-:Y:S01]  /*75e0*/  F2FP.F16.F32.PACK_AB R15, R37, R36 ;  /* 0x00000024250f723e */ /* 0x008fe200000000ff */
[----:B------:R-:W-:Y:S01]  /*75f0*/  FFMA2 R60, R10.F32x2.HI_LO, UR5.F32, R173.F32 ;  /* 0x000000050a3c7c49 */ /* 0x000fe200092000ad */
[----:B------:R-:W-:Y:S02]  /*7600*/  F2FP.F16.F32.PACK_AB R10, R101, R100 ;  /* 0x00000064650a723e */ /* 0x000fe400000000ff */
[----:B------:R-:W-:Y:S02]  /*7610*/  F2FP.F16.F32.PACK_AB R11, R105, R104 ;  /* 0x00000068690b723e */ /* 0x000fe400000000ff */
[----:B------:R-:W1:Y:S08]  /*7620*/  MUFU.EX2 R95, R95 ;  /* 0x0000005f005f7308 */ /* 0x000e700000000800 */
[----:B------:R-:W-:Y:S01]  /*7630*/  MUFU.EX2 R86, R86 ;  /* 0x0000005600567308 */ /* 0x000fe20000000800 */
[----:B--2---:R-:W-:-:S07]  /*7640*/  F2FP.F16.F32.PACK_AB R16, R45, R44 ;  /* 0x0000002c2d10723e */ /* 0x004fce00000000ff */
[----:B------:R-:W2:Y:S01]  /*7650*/  MUFU.EX2 R87, R87 ;  /* 0x0000005700577308 */ /* 0x000ea20000000800 */
[----:B-1----:R-:W-:-:S04]  /*7660*/  F2FP.F16.F32.PACK_AB R17, R95, R94 ;  /* 0x0000005e5f11723e */ /* 0x002fc800000000ff */
        /* <DEDUP_REMOVED lines=9> */
[----:B-1----:R-:W-:-:S02]  /*7700*/  FMNMX R6, R48, -127, !PT ;  /* 0xc2fe000030067809 */ /* 0x002fc40007800000 */
[----:B------:R-:W-:Y:S01]  /*7710*/  FMNMX R7, R49, -127, !PT ;  /* 0xc2fe000031077809 */ /* 0x000fe20007800000 */
[----:B------:R-:W-:-:S04]  /*7720*/  FADD2.RM R48, R50.F32x2.HI_LO, 12582912 ;  /* 0x4b4000003230744b */ /* 0x000fc80000204000 */
[----:B------:R-:W-:Y:S01]  /*7730*/  MUFU.EX2 R89, R89 ;  /* 0x0000005900597308 */ /* 0x000fe20000000800 */
[----:B------:R-:W-:-:S04]  /*7740*/  FADD2.RM R4, R6.F32x2.HI_LO, 12582912 ;  /* 0x4b4000000604744b */ /* 0x000fc80000204000 */
[----:B------:R-:W-:-:S03]  /*7750*/  FADD2 R8, R4.F32x2.HI_LO, -12582912 ;  /* 0xcb4000000408744b */ /* 0x000fc60000200000 */
[----:B------:R-:W-:Y:S01]  /*7760*/  MUFU.EX2 R46, R46 ;  /* 0x0000002e002e7308 */ /* 0x000fe20000000800 */
[----:B------:R-:W-:Y:S02]  /*7770*/  FADD2 R8, R6.F32x2.HI_LO, -R8.F32x2.HI_LO ;  /* 0x800000080608724b */ /* 0x000fe40000000000 */
[----:B------:R-:W-:Y:S02]  /*7780*/  FADD2 R6, R48.F32x2.HI_LO, -12582912 ;  /* 0xcb4000003006744b */ /* 0x000fe40000200000 */
[----:B------:R-:W-:Y:S02]  /*7790*/  FFMA2 R10, R8.F32x2.HI_LO, R172.F32, 0.22756439447402954102 ;  /* 0x3e6906a4080a7449 */ /* 0x000fe400012000ac */
[----:B------:R-:W-:Y:S01]  /*77a0*/  FADD2 R6, R50.F32x2.HI_LO, -R6.F32x2.HI_LO ;  /* 0x800000063206724b */ /* 0x000fe20000000000 */
[----:B------:R-:W-:Y:S01]  /*77b0*/  MUFU.EX2 R47, R47 ;  /* 0x0000002f002f7308 */ /* 0x000fe20000000800 */
[----:B------:R-:W-:-:S04]  /*77c0*/  FFMA2 R10, R10.F32x2.HI_LO, R8.F32x2.HI_LO, 0.69514614343643188477 ;  /* 0x3f31f5190a0a7449 */ /* 0x000fc80000200008 */
[----:B------:R-:W-:Y:S02]  /*77d0*/  FFMA2 R50, R10.F32x2.HI_LO, R8.F32x2.HI_LO, 1 ;  /* 0x3f8000000a327449 */ /* 0x000fe40000200008 */
[----:B------:R-:W-:Y:S01]  /*77e0*/  FFMA2 R8, R6.F32x2.HI_LO, R172.F32, 0.22756439447402954102 ;  /* 0x3e6906a406087449 */ /* 0x000fe200012000ac */
[----:B------:R-:W-:Y:S01]  /*77f0*/  MUFU.EX2 R90, R90 ;  /* 0x0000005a005a7308 */ /* 0x000fe20000000800 */
[----:B------:R-:W-:Y:S02]  /*7800*/  FADD2 R10, R96.F32x2.HI_LO, -12582912 ;  /* 0xcb400000600a744b */ /* 0x000fe40000200000 */
[----:B------:R-:W-:Y:S02]  /*7810*/  IMAD R50, R4, 0x800000, R50 ;  /* 0x0080000004327824 */ /* 0x000fe400078e0232 */
[----:B------:R-:W-:Y:S02]  /*7820*/  FFMA2 R8, R8.F32x2.HI_LO, R6.F32x2.HI_LO, 0.69514614343643188477 ;  /* 0x3f31f51908087449 */ /* 0x000fe40000200006 */
[----:B------:R-:W-:-:S02]  /*7830*/  IMAD R51, R5, 0x800000, R51 ;  /* 0x0080000005337824 */ /* 0x000fc400078e0233 */
[----:B------:R-:W-:Y:S01]  /*7840*/  FADD2 R10, R164.F32x2.HI_LO, -R10.F32x2.HI_LO ;  /* 0x8000000aa40a724b */ /* 0x000fe20000000000 */
[----:B--2---:R-:W-:Y:S01]  /*7850*/  F2FP.F16.F32.PACK_AB R4, R87, R86 ;  /* 0x000000565704723e */ /* 0x004fe200000000ff */
[----:B------:R-:W-:Y:S01]  /*7860*/  FFMA2 R6, R8.F32x2.HI_LO, R6.F32x2.HI_LO, 1 ;  /* 0x3f80000008067449 */ /* 0x000fe20000200006 */
[----:B------:R-:W-:Y:S01]  /*7870*/  FMNMX R8, R166, -127, !PT ;  /* 0xc2fe0000a6087809 */ /* 0x000fe20007800000 */
[----:B------:R-:W1:Y:S01]  /*7880*/  MUFU.EX2 R91, R91 ;  /* 0x0000005b005b7308 */ /* 0x000e620000000800 */
[----:B------:R-:W-:Y:S01]  /*7890*/  FMNMX R9, R167, -127, !PT ;  /* 0xc2fe0000a7097809 */ /* 0x000fe20007800000 */
[----:B------:R-:W-:Y:S01]  /*78a0*/  IMAD R48, R48, 0x800000, R6 ;  /* 0x0080000030307824 */ /* 0x000fe200078e0206 */
[----:B---3--:R-:W-:Y:S01]  /*78b0*/  F2FP.F16.F32.PACK_AB R5, R39, R38 ;  /* 0x000000262705723e */ /* 0x008fe200000000ff */
[----:B------:R-:W-:Y:S01]  /*78c0*/  IMAD R49, R49, 0x800000, R7 ;  /* 0x0080000031317824 */ /* 0x000fe200078e0207 */
[----:B----4-:R-:W-:Y:S01]  /*78d0*/  F2FP.F16.F32.PACK_AB R6, R41, R40 ;  /* 0x000000282906723e */ /* 0x010fe200000000ff */
[----:B------:R-:W-:Y:S01]  /*78e0*/  FADD2.RM R92, R8.F32x2.HI_LO, 12582912 ;  /* 0x4b400000085c744b */ /* 0x000fe20000204000 */
[----:B-----5:R-:W-:Y:S01]  /*78f0*/  F2FP.F16.F32.PACK_AB R7, R43, R42 ;  /* 0x0000002a2b07723e */ /* 0x020fe200000000ff */
[----:B------:R-:W-:Y:S02]  /*7900*/  MUFU.EX2 R110, R110 ;  /* 0x0000006e006e7308 */ /* 0x000fe40000000800 */
[----:B------:R-:W-:-:S04]  /*7910*/  FADD2 R12, R92.F32x2.HI_LO, -12582912 ;  /* 0xcb4000005c0c744b */ /* 0x000fc80000200000 */
[----:B------:R-:W-:Y:S02]  /*7920*/  FADD2 R8, R8.F32x2.HI_LO, -R12.F32x2.HI_LO ;  /* 0x8000000c0808724b */ /* 0x000fe40000000000 */
[----:B------:R-:W-:Y:S01]  /*7930*/  FFMA2 R12, R10.F32x2.HI_LO, R172.F32, 0.22756439447402954102 ;  /* 0x3e6906a40a0c7449 */ /* 0x000fe200012000ac */
[----:B------:R-:W2:Y:S03]  /*7940*/  MUFU.EX2 R111, R111 ;  /* 0x0000006f006f7308 */ /* 0x000ea60000000800 */
[----:B------:R-:W-:-:S04]  /*7950*/  FFMA2 R12, R12.F32x2.HI_LO, R10.F32x2.HI_LO, 0.69514614343643188477 ;  /* 0x3f31f5190c0c7449 */ /* 0x000fc8000020000a */
[----:B------:R-:W-:Y:S01]  /*7960*/  FFMA2 R10, R12.F32x2.HI_LO, R10.F32x2.HI_LO, 1 ;  /* 0x3f8000000c0a7449 */ /* 0x000fe2000020000a */
[----:B------:R-:W-:Y:S01]  /*7970*/  MUFU.EX2 R56, R56 ;  /* 0x0000003800387308 */ /* 0x000fe20000000800 */
[----:B------:R-:W-:Y:S02]  /*7980*/  FFMA2 R12, R8.F32x2.HI_LO, R172.F32, 0.22756439447402954102 ;  /* 0x3e6906a4080c7449 */ /* 0x000fe400012000ac */
[----:B------:R-:W-:Y:S01]  /*7990*/  IMAD R96, R96, 0x800000, R10 ;  /* 0x0080000060607824 */ /* 0x000fe200078e020a */
[----:B------:R-:W-:Y:S01]  /*79a0*/  F2FP.F16.F32.PACK_AB R10, R51, R50 ;  /* 0x00000032330a723e */ /* 0x000fe200000000ff */
[----:B------:R-:W-:Y:S02]  /*79b0*/  FFMA2 R12, R12.F32x2.HI_LO, R8.F32x2.HI_LO, 0.69514614343643188477 ;  /* 0x3f31f5190c0c7449 */ /* 0x000fe40000200008 */
[----:B------:R-:W-:Y:S01]  /*79c0*/  IMAD R97, R97, 0x800000, R11 ;  /* 0x0080000061617824 */ /* 0x000fe200078e020b */
[----:B------:R-:W-:Y:S01]  /*79d0*/  F2FP.F16.F32.PACK_AB R11, R49, R48 ;  /* 0x00000030310b723e */ /* 0x000fe200000000ff */
[----:B------:R-:W3:Y:S01]  /*79e0*/  MUFU.EX2 R57, R57 ;  /* 0x0000003900397308 */ /* 0x000ee20000000800 */
[----:B------:R-:W-:Y:S01]  /*79f0*/  FFMA2 R8, R12.F32x2.HI_LO, R8.F32x2.HI_LO, 1 ;  /* 0x3f8000000c087449 */ /* 0x000fe20000200008 */
[----:B-1----:R-:W-:-:S02]  /*7a00*/  F2FP.F16.F32.PACK_AB R12, R91, R90 ;  /* 0x0000005a5b0c723e */ /* 0x002fc400000000ff */
[----:B--2---:R-:W-:Y:S01]  /*7a10*/  F2FP.F16.F32.PACK_AB R13, R111, R110 ;  /* 0x0000006e6f0d723e */ /* 0x004fe200000000ff */
[----:B------:R-:W-:Y:S01]  /*7a20*/  IMAD R92, R92, 0x800000, R8 ;  /* 0x008000005c5c7824 */ /* 0x000fe200078e0208 */
[----:B------:R-:W-:Y:S01]  /*7a30*/  F2FP.F16.F32.PACK_AB R8, R89, R88 ;  /* 0x000000585908723e */ /* 0x000fe200000000ff */
[----:B------:R-:W-:Y:S01]  /*7a40*/  IMAD R93, R93, 0x800000, R9 ;  /* 0x008000005d5d7824 */ /* 0x000fe200078e0209 */
[----:B------:R-:W-:Y:S01]  /*7a50*/  MUFU.EX2 R112, R112 ;  /* 0x0000007000707308 */ /* 0x000fe20000000800 */
[----:B------:R-:W-:Y:S02]  /*7a60*/  F2FP.F16.F32.PACK_AB R9, R47, R46 ;  /* 0x0000002e2f09723e */ /* 0x000fe400000000ff */
[----:B------:R-:W-:Y:S02]  /*7a70*/  F2FP.F16.F32.PACK_AB R18, R97, R96 ;  /* 0x000000606112723e */ /* 0x000fe400000000ff */
[----:B------:R-:W-:-:S03]  /*7a80*/  F2FP.F16.F32.PACK_AB R19, R93, R92 ;  /* 0x0000005c5d13723e */ /* 0x000fc600000000ff */
[----:B------:R-:W1:Y:S01]  /*7a90*/  MUFU.EX2 R113, R113 ;  /* 0x0000007100717308 */ /* 0x000e620000000800 */
[----:B---3--:R-:W-:-:S07]  /*7aa0*/  F2FP.F16.F32.PACK_AB R14, R57, R56 ;  /* 0x00000038390e723e */ /* 0x008fce00000000ff */
        /* <DEDUP_REMOVED lines=8> */
[----:B-1----:R-:W-:-:S04]  /*7b30*/  F2FP.F16.F32.PACK_AB R17, R161, R160 ;  /* 0x000000a0a111723e */ /* 0x002fc800000000ff */
[----:B------:R2:W-:Y:S01]  /*7b40*/  STTM.x16 tmem[UR4], R4 ;  /* 0x00000004000079ed */ /* 0x0005e20008240004 */
[----:B------:R-:W-:Y:S01]  /*7b50*/  R2UR UR4, R158 ;  /* 0x000000009e0472ca */ /* 0x000fe200000e0000 */
[----:B------:R-:W1:Y:S01]  /*7b60*/  FENCE.VIEW.ASYNC.T ;  /* 0x00000000000073c6 */ /* 0x000e620000000200 */
[----:B------:R-:W-:Y:S01]  /*7b70*/  MUFU.EX2 R54, R54 ;  /* 0x0000003600367308 */ /* 0x000fe20000000800 */
[----:B-1----:R1:W-:Y:S07]  /*7b80*/  SYNCS.ARRIVE.TRANS64.ART0 RZ, [UR6+0x68], R102 ;  /* 0x00006866ffff79a7 */ /* 0x0023ee0008500006 */
[----:B------:R-:W3:Y:S08]  /*7b90*/  MUFU.EX2 R55, R55 ;  /* 0x0000003700377308 */ /* 0x000ef00000000800 */
[----:B------:R-:W-:Y:S08]  /*7ba0*/  MUFU.EX2 R58, R58 ;  /* 0x0000003a003a7308 */ /* 0x000ff00000000800 */
[----:B------:R-:W4:Y:S08]  /*7bb0*/  MUFU.EX2 R59, R59 ;  /* 0x0000003b003b7308 */ /* 0x000f300000000800 */
[----:B------:R-:W-:Y:S08]  /*7bc0*/  MUFU.EX2 R60, R60 ;  /* 0x0000003c003c7308 */ /* 0x000ff00000000800 */
[----:B------:R-:W5:Y:S08]  /*7bd0*/  MUFU.EX2 R61, R61 ;  /* 0x0000003d003d7308 */ /* 0x000f700000000800 */
[----:B------:R-:W-:Y:S01]  /*7be0*/  MUFU.EX2 R62, R62 ;  /* 0x0000003e003e7308 */ /* 0x000fe20000000800 */
[----:B--2---:R-:W-:-:S02]  /*7bf0*/  F2FP.F16.F32.PACK_AB R4, R53, R52 ;  /* 0x000000343504723e */ /* 0x004fc400000000ff */
[----:B---3--:R-:W-:Y:S02]  /*7c00*/  F2FP.F16.F32.PACK_AB R5, R55, R54 ;  /* 0x000000363705723e */ /* 0x008fe400000000ff */
[----:B----4-:R-:W-:-:S03]  /*7c10*/  F2FP.F16.F32.PACK_AB R6, R59, R58 ;  /* 0x0000003a3b06723e */ /* 0x010fc600000000ff */
[----:B------:R-:W2:Y:S01]  /*7c20*/  MUFU.EX2 R63, R63 ;  /* 0x0000003f003f7308 */ /* 0x000ea20000000800 */
[----:B-----5:R-:W-:-:S07]  /*7c30*/  F2FP.F16.F32.PACK_AB R7, R61, R60 ;  /* 0x0000003c3d07723e */ /* 0x020fce00000000ff */
[----:B------:R-:W-:Y:S08]  /*7c40*/  MUFU.EX2 R64, R64 ;  /* 0x0000004000407308 */ /* 0x000ff00000000800 */
[----:B------:R-:W3:Y:S01]  /*7c50*/  MUFU.EX2 R65, R65 ;  /* 0x0000004100417308 */ /* 0x000ee20000000800 */
[----:B--2---:R-:W-:-:S07]  /*7c60*/  F2FP.F16.F32.PACK_AB R8, R63, R62 ;  /* 0x0000003e3f08723e */ /* 0x004fce00000000ff */
[----:B------:R-:W-:Y:S08]  /*7c70*/  MUFU.EX2 R66, R66 ;  /* 0x0000004200427308 */ /* 0x000ff00000000800 */
[----:B------:R-:W2:Y:S01]  /*7c80*/  MUFU.EX2 R67, R67 ;  /* 0x0000004300437308 */ /* 0x000ea20000000800 */
[----:B---3--:R-:W-:-:S07]  /*7c90*/  F2FP.F16.F32.PACK_AB R9, R65, R64 ;  /* 0x000000404109723e */ /* 0x008fce00000000ff */
        /* <DEDUP_REMOVED lines=26> */
[----:B--2---:R-:W-:Y:S02]  /*7e40*/  F2FP.F16.F32.PACK_AB R18, R33, R32 ;  /* 0x000000202112723e */ /* 0x004fe400000000ff */
[----:B---3--:R-:W-:-:S04]  /*7e50*/  F2FP.F16.F32.PACK_AB R19, R35, R34 ;  /* 0x000000222313723e */ /* 0x008fc800000000ff */
[----:B------:R1:W-:Y:S01]  /*7e60*/  STTM.x16 tmem[UR4], R4 ;  /* 0x00000004000079ed */ /* 0x0003e20008240004 */
[----:B------:R-:W-:Y:S01]  /*7e70*/  USHF.L.U32 UR4, UR8, 0x1f, URZ ;  /* 0x0000001f08047899 */ /* 0x000fe200080006ff */
[----:B------:R-:W2:Y:S02]  /*7e80*/  FENCE.VIEW.ASYNC.T ;  /* 0x00000000000073c6 */ /* 0x000ea40000000200 */
[----:B--2---:R-:W-:-:S03]  /*7e90*/  NOP ;  /* 0x0000000000007918 */ /* 0x004fc60000000000 */
[----:B------:R-:W-:Y:S01]  /*7ea0*/  IMAD.U32 R103, RZ, RZ, UR4 ;  /* 0x00000004ff677e24 */ /* 0x000fe2000f8e00ff */
[----:B------:R1:W-:Y:S03]  /*7eb0*/  @P0 SYNCS.ARRIVE.TRANS64.ART0 RZ, [UR6+0x70], R102 ;  /* 0x00007066ffff09a7 */ /* 0x0003e60008500006 */
[----:B------:R-:W2:Y:S02]  /*7ec0*/  SYNCS.PHASECHK.TRANS64.TRYWAIT P0, [UR6+0x98], R103 ;  /* 0x00009867ff0075a7 */ /* 0x000ea40008001106 */
[----:B-12---:R-:W-:Y:S05]  /*7ed0*/  @!P0 BRA `(.L_x_47) ;  /* 0x0000002800bc8947 */ /* 0x006fea0003800000 */
.L_x_104:
[----:B------:R-:W-:Y:S01]  /*7ee0*/  MOV R5, UR13 ;  /* 0x0000000d00057c02 */ /* 0x000fe20008000f00 */
[----:B-1----:R-:W-:Y:S01]  /*7ef0*/  FMUL R4, R171, R170 ;  /* 0x000000aaab047220 */ /* 0x002fe20000400000 */
[----:B------:R-:W-:Y:S01]  /*7f00*/  FADD2 R134, R134.F32x2.HI_LO, R148.F32x2.HI_LO ;  /* 0x000000948686724b */ /* 0x000fe20000000000 */
[----:B------:R-:W-:Y:S01]  /*7f10*/  UIADD3 UR10, UPT, UPT, UR10, 0x1, URZ ;  /* 0x000000010a0a7890 */ /* 0x000fe2000fffe0ff */
[----:B------:R-:W-:Y:S01]  /*7f20*/  FADD2 R138, R138.F32x2.HI_LO, R150.F32x2.HI_LO ;  /* 0x000000968a8a724b */ /* 0x000fe20000000000 */
[----:B------:R-:W-:Y:S01]  /*7f30*/  ULOP3.LUT UR8, UR8, 0x1, URZ, 0x3c, !UPT ;  /* 0x0000000108087892 */ /* 0x000fe2000f8e3cff */
[----:B------:R-:W-:Y:S01]  /*7f40*/  FADD2 R4, R4.F32x2.HI_LO, R132.F32x2.HI_LO ;  /* 0x000000840404724b */ /* 0x000fe20000000000 */
[----:B------:R-:W-:Y:S01]  /*7f50*/  UISETP.NE.AND UP0, UPT, UR10, UR11, UPT ;  /* 0x0000000b0a00728c */ /* 0x000fe2000bf05270 */
[----:B------:R-:W-:Y:S01]  /*7f60*/  FADD2 R142, R142.F32x2.HI_LO, R152.F32x2.HI_LO ;  /* 0x000000988e8e724b */ /* 0x000fe20000000000 */
[----:B------:R-:W-:Y:S01]  /*7f70*/  ULOP3.LUT UR9, UR9, 0x1, URZ, 0x3c, !UPT ;  /* 0x0000000109097892 */ /* 0x000fe2000f8e3cff */
[----:B------:R-:W-:-:S02]  /*7f80*/  FADD2 R4, R4.F32x2.HI_LO, R146.F32x2.HI_LO ;  /* 0x000000920404724b */ /* 0x000fc40000000000 */
[----:B------:R-:W-:Y:S02]  /*7f90*/  FADD2 R134, R134.F32x2.HI_LO, R118.F32x2.HI_LO ;  /* 0x000000768686724b */ /* 0x000fe40000000000 */
[----:B------:R-:W-:Y:S02]  /*7fa0*/  FADD2 R138, R138.F32x2.HI_LO, R120.F32x2.HI_LO ;  /* 0x000000788a8a724b */ /* 0x000fe40000000000 */
[----:B------:R-:W-:Y:S02]  /*7fb0*/  FADD2 R142, R142.F32x2.HI_LO, R122.F32x2.HI_LO ;  /* 0x0000007a8e8e724b */ /* 0x000fe40000000000 */
[----:B------:R-:W-:Y:S02]  /*7fc0*/  FADD2 R4, R4.F32x2.HI_LO, R116.F32x2.HI_LO ;  /* 0x000000740404724b */ /* 0x000fe40000000000 */
[----:B------:R-:W-:Y:S02]  /*7fd0*/  FADD2 R134, R134.F32x2.HI_LO, R126.F32x2.HI_LO ;  /* 0x0000007e8686724b */ /* 0x000fe40000000000 */
        /* <DEDUP_REMOVED lines=52> */
[----:B------:R-:W-:-:S04]  /*8320*/  FADD2 R4, R4.F32x2.HI_LO, R134.F32x2.HI_LO ;  /* 0x000000860404724b */ /* 0x000fc80000000000 */
[----:B------:R-:W-:-:S04]  /*8330*/  FADD2 R4, R4.F32x2.HI_LO, R138.F32x2.HI_LO ;  /* 0x0000008a0404724b */ /* 0x000fc80000000000 */
[----:B------:R-:W-:Y:S01]  /*8340*/  FADD R170, R4, R5 ;  /* 0x0000000504aa7221 */ /* 0x000fe20000000000 */
[----:B------:R-:W-:Y:S06]  /*8350*/  BRA.U UP0, `(.L_x_48) ;  /* 0xffffffe1001c7547 */ /* 0x000fec000b83ffff */
.L_x_45:
[----:B-1----:R-:W1:Y:S01]  /*8360*/  S2R R4, SR_TID.X ;  /* 0x0000000000047919 */ /* 0x002e620000002100 */
[----:B------:R-:W2:Y:S01]  /*8370*/  LDCU UR4, c[0x0][0x370] ;  /* 0x00006e00ff0477ac */ /* 0x000ea20008000800 */
[----:B------:R-:W-:Y:S01]  /*8380*/  MOV R3, UR12 ;  /* 0x0000000c00037c02 */ /* 0x000fe20008000f00 */
[----:B------:R-:W3:Y:S01]  /*8390*/  LDCU UR5, c[0x0][0x624] ;  /* 0x0000c480ff0577ac */ /* 0x000ee20008000800 */
[----:B--2---:R-:W-:-:S04]  /*83a0*/  UIADD3 UR76, UPT, UPT, UR4, UR76, URZ ;  /* 0x0000004c044c7290 */ /* 0x004fc8000fffe0ff */
[----:B---3--:R-:W-:Y:S01]  /*83b0*/  UISETP.GE.AND UP0, UPT, UR76, UR5, UPT ;  /* 0x000000054c00728c */ /* 0x008fe2000bf06270 */
[----:B-1----:R-:W-:-:S05]  /*83c0*/  IMAD.SHL.U32 R4, R4, 0x4, RZ ;  /* 0x0000000404047824 */ /* 0x002fca00078e00ff */
[----:B------:R-:W-:-:S05]  /*83d0*/  LOP3.LUT R4, R4, 0x1fc, RZ, 0xc0, !PT ;  /* 0x000001fc04047812 */ /* 0x000fca00078ec0ff */
[----:B------:R3:W-:Y:S04]  /*83e0*/  STS [R4+UR14+0xdc], R170 ;  /* 0x0000dcaa04007988 */ /* 0x0007e8000800080e */
[----:B------:R3:W-:Y:S01]  /*83f0*/  STS [R4+UR14+0x2dc], R163 ;  /* 0x0002dca304007988 */ /* 0x0007e2000800080e */
[----:B------:R3:W-:Y:S06]  /*8400*/  BAR.ARV R3, 0x40 ;  /* 0x000100030000751d */ /* 0x0007ec0000002000 */
[----:B------:R-:W-:Y:S05]  /*8410*/  BRA.U !UP0, `(.L_x_49) ;  /* 0xffffffb908687547 */ /* 0x000fea000b83ffff */
.L_x_41:
[----:B---3--:R-:W3:Y:S01]  /*8420*/  S2R R4, SR_CgaCtaId ;  /* 0x0000000000047919 */ /* 0x008ee20000008800 */
[----:B------:R-:W-:Y:S01]  /*8430*/  USHF.L.U32 UR4, UR8, 0x1f, URZ ;  /* 0x0000001f08047899 */ /* 0x000fe200080006ff */
[----:B-12---:R-:W-:-:S04]  /*8440*/  MOV R3, 0x400 ;  /* 0x0000040000037802 */ /* 0x006fc80000000f00 */
[----:B---3--:R-:W-:Y:S01]  /*8450*/  LEA R4, R4, R3, 0x18 ;  /* 0x0000000304047211 */ /* 0x008fe200078ec0ff */
[----:B------:R-:W-:-:S04]  /*8460*/  IMAD.U32 R3, RZ, RZ, UR4 ;  /* 0x00000004ff037e24 */ /* 0x000fc8000f8e00ff */
[----:B------:R-:W1:Y:S02]  /*8470*/  SYNCS.PHASECHK.TRANS64.TRYWAIT P0, [R4+URZ+0x98], R3 ;  /* 0x00009803040075a7 */ /* 0x000e6400080011ff */
[----:B-1----:R-:W-:Y:S05]  /*8480*/  @!P0 BRA `(.L_x_50) ;  /* 0x0000002400708947 */ /* 0x002fea0003800000 */
.L_x_106:
[----:B------:R-:W-:Y:S06]  /*8490*/  BAR.ARV 0x2, 0x120 ;  /* 0x0084800000007b1d */ /* 0x000fec0000002000 */
.L_x_3:
[----:B------:R-:W-:-:S13]  /*84a0*/  R2UR UR4, R0 ;  /* 0x00000000000472ca */ /* 0x000fda00000e0000 */
[----:B------:R-:W-:-:S04]  /*84b0*/  ULOP3.LUT UR4, UR4, 0xfffffffc, URZ, 0xc0, !UPT ;  /* 0xfffffffc04047892 */ /* 0x000fc8000f8ec0ff */
[----:B------:R-:W-:-:S06]  /*84c0*/  UISETP.NE.AND UP0, UPT, UR4, 0x8, UPT ;  /* 0x000000080400788c */ /* 0x000fcc000bf05270 */
[----:B------:R-:W-:-:S13]  /*84d0*/  PLOP3.LUT P0, PT, PT, PT, UP0, 0x80, 0x8 ;  /* 0x000000000008781c */ /* 0x000fda0003f0f008 */
[----:B---3--:R-:W-:Y:S05]  /*84e0*/  @P0 EXIT ;  /* 0x000000000000094d */ /* 0x008fea0003800000 */
[----:B------:R-:W-:-:S08]  /*84f0*/  NOP ;  /* 0x0000000000007918 */ /* 0x000fd00000000000 */
[----:B------:R-:W3:-:S00]  /*8500*/  USETMAXREG.DEALLOC.CTAPOOL 0x50 ;  /* 0x00000050000079c8 */ /* 0x000ec000080e0500 */
[----:B---3--:R-:W3:Y:S06]  /*8510*/  S2R R2, SR_TID.X ;  /* 0x0000000000027919 */ /* 0x008eec0000002100 */
[----:B------:R-:W4:Y:S01]  /*8520*/  S2UR UR14, SR_CTAID.X ;  /* 0x00000000000e79c3 */ /* 0x000f220000002500 */
[----:B------:R-:W4:Y:S01]  /*8530*/  LDCU UR4, c[0x0][0x610] ;  /* 0x0000c200ff0477ac */ /* 0x000f220008000800 */
[----:B-12---:R-:W-:Y:S01]  /*8540*/  IMAD.MOV.U32 R3, RZ, RZ, 0x1 ;  /* 0x00000001ff037424 */ /* 0x006fe200078e00ff */
[----:B------:R-:W1:Y:S05]  /*8550*/  LDCU.U8 UR8, c[0x0][0x614] ;  /* 0x0000c280ff0877ac */ /* 0x000e6a0008000000 */
[----:B------:R-:W2:Y:S01]  /*8560*/  S2UR UR7, SR_CgaCtaId ;  /* 0x00000000000779c3 */ /* 0x000ea20000008800 */
[----:B------:R-:W5:Y:S01]  /*8570*/  LDCU UR10, c[0x0][0x38c] ;  /* 0x00007180ff0a77ac */ /* 0x000f620008000800 */
[----:B------:R-:W1:Y:S01]  /*8580*/  LDCU.U8 UR12, c[0x0][0x615] ;  /* 0x0000c2a0ff0c77ac */ /* 0x000e620008000000 */
[----:B------:R-:W-:Y:S01]  /*8590*/  UMOV UR6, 0x400 ;  /* 0x0000040000067882 */ /* 0x000fe20000000000 */
[----:B------:R-:W1:Y:S01]  /*85a0*/  LDCU UR13, c[0x0][0x624] ;  /* 0x0000c480ff0d77ac */ /* 0x000e620008000800 */
[----:B------:R-:W1:Y:S01]  /*85b0*/  LDCU UR11, c[0x0][0x61c] ;  /* 0x0000c380ff0b77ac */ /* 0x000e620008000800 */
[----:B----4-:R-:W-:Y:S01]  /*85c0*/  UIMAD.WIDE.U32 UR4, UR14, UR4, URZ ;  /* 0x000000040e0472a5 */ /* 0x010fe2000f8e00ff */
[----:B------:R-:W4:Y:S01]  /*85d0*/  LDCU.U8 UR15, c[0x0][0x620] ;  /* 0x0000c400ff0f77ac */ /* 0x000f220008000000 */
[C---:B---3--:R-:W-:Y:S01]  /*85e0*/  IMAD.SHL.U32 R4, R2.reuse, 0x80, RZ ;  /* 0x0000008002047824 */ /* 0x048fe200078e00ff */
[----:B--2---:R-:W-:Y:S01]  /*85f0*/  ULEA UR7, UR7, UR6, 0x18 ;  /* 0x0000000607077291 */ /* 0x004fe2000f8ec0ff */
[----:B------:R-:W-:Y:S01]  /*8600*/  BAR.SYNC.DEFER_BLOCKING 0x2, 0x120 ;  /* 0x0084800000007b1d */ /* 0x000fe20000010000 */
[----:B------:R-:W-:Y:S01]  /*8610*/  UIADD3 UR4, UPT, UPT, -UR5, UR14, URZ ;  /* 0x0000000e05047290 */ /* 0x000fe2000fffe1ff */
[----:B------:R-:W-:Y:S01]  /*8620*/  LOP3.LUT R60, R2, 0x7f, RZ, 0xc0, !PT ;  /* 0x0000007f023c7812 */ /* 0x000fe200078ec0ff */
[----:B-----5:R-:W-:-:S02]  /*8630*/  UIADD3 UR6, UPT, UPT, -UR10, URZ, URZ ;  /* 0x000000ff0a067290 */ /* 0x020fc4000fffe1ff */
[----:B-1----:R-:W-:Y:S01]  /*8640*/  USHF.R.U32.HI UR4, URZ, UR8, UR4 ;  /* 0x00000008ff047299 */ /* 0x002fe20008011604 */
[----:B------:R-:W-:Y:S01]  /*8650*/  SHF.R.U32.HI R58, RZ, 0x5, R60 ;  /* 0x00000005ff3a7819 */ /* 0x000fe2000001163c */
[----:B------:R-:W-:Y:S02]  /*8660*/  UISETP.GE.AND UP1, UPT, UR14, UR13, UPT ;  /* 0x0000000d0e00728c */ /* 0x000fe4000bf26270 */
[----:B------:R-:W-:Y:S02]  /*8670*/  UIADD3 UR4, UPT, UPT, UR5, UR4, URZ ;  /* 0x0000000405047290 */ /* 0x000fe4000fffe0ff */
[----:B------:R-:W-:Y:S02]  /*8680*/  UIADD3 UR9, UPT, UPT, UR10, -0x1, URZ ;  /* 0xffffffff0a097890 */ /* 0x000fe4000fffe0ff */
[----:B------:R-:W-:Y:S02]  /*8690*/  USHF.R.U32.HI UR12, URZ, UR12, UR4 ;  /* 0x0000000cff0c7299 */ /* 0x000fe40008011604 */
[----:B------:R-:W-:-:S02]  /*86a0*/  USHF.R.S32.HI UR6, URZ, 0x1f, UR6 ;  /* 0x0000001fff067899 */ /* 0x000fc40008011406 */
[----:B------:R-:W-:Y:S02]  /*86b0*/  UIMAD.WIDE.U32 UR4, UR12, UR11, URZ ;  /* 0x0000000b0c0472a5 */ /* 0x000fe4000f8e00ff */
[----:B------:R-:W-:Y:S02]  /*86c0*/  UISETP.GT.AND UP0, UPT, UR10, URZ, UPT ;  /* 0x000000ff0a00728c */ /* 0x000fe4000bf04270 */
[----:B------:R-:W-:Y:S02]  /*86d0*/  USHF.R.S32.HI UR8, URZ, 0x1f, UR9 ;  /* 0x0000001fff087899 */ /* 0x000fe40008011409 */
[----:B------:R-:W-:Y:S01]  /*86e0*/  ULEA.HI UR6, UR6, -UR10, URZ, 0x7 ;  /* 0x8000000a06067291 */ /* 0x000fe2000f8f38ff */
[----:B------:R1:W-:Y:S01]  /*86f0*/  SYNCS.ARRIVE.TRANS64.ART0 RZ, [UR7+0x68], R3 ;  /* 0x00006803ffff79a7 */ /* 0x0003e20008500007 */
[----:B------:R-:W-:Y:S02]  /*8700*/  UIADD3 UR4, UPT, UPT, UR12, -UR5, URZ ;  /* 0x800000050c047290 */ /* 0x000fe4000fffe0ff */
[----:B------:R-:W-:-:S02]  /*8710*/  ULEA.HI UR8, UR8, UR9, URZ, 0x7 ;  /* 0x0000000908087291 */ /* 0x000fc4000f8f38ff */
[----:B------:R-:W-:Y:S02]  /*8720*/  USHF.R.S32.HI UR6, URZ, 0x7, UR6 ;  /* 0x00000007ff067899 */ /* 0x000fe40008011406 */
[----:B----4-:R-:W-:Y:S02]  /*8730*/  USHF.R.U32.HI UR4, URZ, UR15, UR4 ;  /* 0x0000000fff047299 */ /* 0x010fe40008011604 */
[----:B------:R-:W-:Y:S02]  /*8740*/  USHF.R.S32.HI UR17, URZ, 0x7, UR8 ;  /* 0x00000007ff117899 */ /* 0x000fe40008011408 */
[----:B------:R-:W-:Y:S02]  /*8750*/  @!UP0 ULOP3.LUT UR17, URZ, UR6, URZ, 0x33, !UPT ;  /* 0x00000006ff118292 */ /* 0x000fe4000f8e33ff */
[----:B------:R-:W-:Y:S01]  /*8760*/  UIADD3 UR4, UPT, UPT, UR5, UR4, URZ ;  /* 0x0000000405047290 */ /* 0x000fe2000fffe0ff */
[----:B------:R-:W-:Y:S01]  /*8770*/  UMOV UR15, 0x1 ;  /* 0x00000001000f7882 */ /* 0x000fe20000000000 */
[----:B-1----:R-:W-:Y:S01]  /*8780*/  LOP3.LUT R3, R4, 0xf80, RZ, 0xc0, !PT ;  /* 0x00000f8004037812 */ /* 0x002fe200078ec0ff */
[----:B------:R-:W-:-:S04]  /*8790*/  IMAD.U32 R4, RZ, RZ, UR7 ;  /* 0x00000007ff047e24 */ /* 0x000fc8000f8e00ff */
[----:B------:R-:W-:-:S05]  /*87a0*/  IMAD R3, R58, 0x1000, R3 ;  /* 0x000010003a037824 */ /* 0x000fca00078e0203 */
[----:B------:R-:W-:-:S04]  /*87b0*/  IADD3 R4, PT, PT, R4, 0x800, R3 ;  /* 0x0000080004047810 */ /* 0x000fc80007ffe003 */
[----:B------:R-:W-:-:S04]  /*87c0*/  SHF.R.U32.HI R59, RZ, 0x3, R4 ;  /* 0x00000003ff3b7819 */ /* 0x000fc80000011604 */
[----:B------:R-:W-:Y:S01]  /*87d0*/  LOP3.LUT R59, R4, 0x70, R59, 0x78, !PT ;  /* 0x00000070043b7812 */ /* 0x000fe200078e783b */
[----:B------:R-:W-:Y:S06]  /*87e0*/  BRA.U UP1, `(.L_x_51) ;  /* 0x0000001501bc7547 */ /* 0x000fec000b800000 */
[----:B------:R-:W1:Y:S01]  /*87f0*/  LDCU.U8 UR5, c[0x0][0x621] ;  /* 0x0000c420ff0577ac */ /* 0x000e620008000000 */
[----:B------:R-:W-:Y:S01]  /*8800*/  LOP3.LUT P2, RZ, R2, 0x4, RZ, 0xc0, !PT ;  /* 0x0000000402ff7812 */ /* 0x000fe2000784c0ff */
[----:B------:R-:W-:Y:S01]  /*8810*/  VIADD R53, R59, 0x40 ;  /* 0x000000403b357836 */ /* 0x000fe20000000000 */
[----:B------:R-:W-:Y:S01]  /*8820*/  R2UR UR9, R0 ;  /* 0x00000000000972ca */ /* 0x000fe200000e0000 */
[----:B------:R-:W2:Y:S01]  /*8830*/  LDCU UR6, c[0x0][0x618] ;  /* 0x0000c300ff0677ac */ /* 0x000ea20008000800 */
[----:B------:R-:W-:Y:S01]  /*8840*/  IMAD.MOV.U32 R0, RZ, RZ, 0x20 ;  /* 0x00000020ff007424 */ /* 0x000fe200078e00ff */
[----:B------:R-:W-:Y:S01]  /*8850*/  LOP3.LUT R3, R2, 0x1, RZ, 0xc0, !PT ;  /* 0x0000000102037812 */ /* 0x000fe200078ec0ff */
[----:B------:R-:W-:Y:S01]  /*8860*/  IMAD.SHL.U32 R58, R58, 0x200000, RZ ;  /* 0x002000003a3a7824 */ /* 0x000fe200078e00ff */
[----:B------:R-:W-:Y:S01]  /*8870*/  LOP3.LUT P1, RZ, R2, 0x2, RZ, 0xc0, !PT ;  /* 0x0000000202ff7812 */ /* 0x000fe2000782c0ff */
[----:B------:R-:W-:Y:S01]  /*8880*/  UIADD3 UR8, UPT, UPT, -UR12, URZ, URZ ;  /* 0x000000ff0c087290 */ /* 0x000fe2000fffe1ff */
[----:B------:R-:W-:Y:S01]  /*8890*/  ISETP.NE.U32.AND P0, PT, R3, 0x1, PT ;  /* 0x000000010300780c */ /* 0x000fe20003f05070 */
[----:B------:R-:W3:Y:S01]  /*88a0*/  LDCU UR19, c[0x0][0x370] ;  /* 0x00006e00ff1377ac */ /* 0x000ee20008000800 */
[----:B------:R-:W-:-:S02]  /*88b0*/  MOV R2, 0xfffffff0 ;  /* 0xfffffff000027802 */ /* 0x000fc40000000f00 */
[----:B------:R-:W-:Y:S01]  /*88c0*/  SEL R0, R0, 0xffffffe0, !P1 ;  /* 0xffffffe000007807 */ /* 0x000fe20004800000 */
[C---:B------:R-:W-:Y:S01]  /*88d0*/  @P2 VIADD R53, R59.reuse, 0xffffffc0 ;  /* 0xffffffc03b352836 */ /* 0x040fe20000000000 */
[----:B------:R-:W-:Y:S01]  /*88e0*/  SEL R2, R2, 0x10, !P0 ;  /* 0x0000001002027807 */ /* 0x000fe20004000000 */
[----:B------:R-:W-:Y:S01]  /*88f0*/  ULOP3.LUT UR10, UR9, 0x3, URZ, 0xc0, !UPT ;  /* 0x00000003090a7892 */ /* 0x000fe2000f8ec0ff */
[----:B------:R-:W-:Y:S01]  /*8900*/  LEA R57, R60, UR7, 0x2 ;  /* 0x000000073c397c11 */ /* 0x000fe2000f8e10ff */
[----:B-1----:R-:W-:Y:S01]  /*8910*/  USHF.R.U32.HI UR11, URZ, UR5, UR4 ;  /* 0x00000005ff0b7299 */ /* 0x002fe20008011604 */
[C---:B------:R-:W-:Y:S01]  /*8920*/  IMAD.IADD R55, R59.reuse, 0x1, R0 ;  /* 0x000000013b377824 */ /* 0x040fe200078e0200 */
[----:B------:R-:W1:Y:S01]  /*8930*/  LDCU UR5, c[0x0][0x60c] ;  /* 0x0000c180ff0577ac */ /* 0x000e620008000800 */
[-C--:B------:R-:W-:Y:S01]  /*8940*/  IADD3 R3, PT, PT, R0, R53.reuse, RZ ;  /* 0x0000003500037210 */ /* 0x080fe20007ffe0ff */
[----:B------:R-:W-:Y:S01]  /*8950*/  IMAD.IADD R56, R59, 0x1, R2 ;  /* 0x000000013b387824 */ /* 0x000fe200078e0202 */
[C---:B------:R-:W-:Y:S01]  /*8960*/  IADD3 R52, PT, PT, R2.reuse, R53, RZ ;  /* 0x0000003502347210 */ /* 0x040fe20007ffe0ff */
[----:B------:R-:W-:Y:S01]  /*8970*/  UIADD3 UR4, UPT, UPT, -UR11, URZ, URZ ;  /* 0x000000ff0b047290 */ /* 0x000fe2000fffe1ff */
[C---:B------:R-:W-:Y:S01]  /*8980*/  IMAD.IADD R54, R2.reuse, 0x1, R55 ;  /* 0x0000000102367824 */ /* 0x040fe200078e0237 */
[----:B------:R-:W-:Y:S01]  /*8990*/  UIADD3 UR18, UPT, UPT, -UR17, URZ, URZ ;  /* 0x000000ff11127290 */ /* 0x000fe2000fffe1ff */
[----:B------:R-:W-:Y:S01]  /*89a0*/  IMAD.IADD R2, R2, 0x1, R3 ;  /* 0x0000000102027824 */ /* 0x000fe200078e0203 */
[----:B------:R-:W4:Y:S01]  /*89b0*/  LDCU.64 UR20, c[0x0][0x358] ;  /* 0x00006b00ff1477ac */ /* 0x000f220008000a00 */
[----:B------:R-:W-:-:S02]  /*89c0*/  UIADD3 UR10, UPT, UPT, UR10, 0x3, URZ ;  /* 0x000000030a0a7890 */ /* 0x000fc4000fffe0ff */
[----:B--2---:R-:W-:Y:S01]  /*89d0*/  UIMAD UR12, UR6, UR4, UR12 ;  /* 0x00000004060c72a4 */ /* 0x004fe2000f8e020c */
[----:B------:R-:W-:Y:S01]  /*89e0*/  UMOV UR16, URZ ;  /* 0x000000ff00107c82 */ /* 0x000fe20008000000 */
[----:B------:R-:W-:Y:S01]  /*89f0*/  UMOV UR15, 0x1 ;  /* 0x00000001000f7882 */ /* 0x000fe20000000000 */
[----:B-1-3--:R-:W-:-:S12]  /*8a00*/  UIMAD UR8, UR5, UR8, UR14 ;  /* 0x00000008050872a4 */ /* 0x00afd8000f8e020e */
.L_x_59:
[----:B------:R-:W-:Y:S01]  /*8a10*/  MOV R4, UR10 ;  /* 0x0000000a00047c02 */ /* 0x000fe20008000f00 */
[----:B------:R-:W-:Y:S01]  /*8a20*/  HFMA2 R0, -RZ, RZ, 0, 5.9604644775390625e-08 ;  /* 0x00000001ff007431 */ /* 0x000fe200000001ff */
[----:B------:R-:W-:-:S03]  /*8a30*/  UISETP.GE.AND UP0, UPT, UR17, 0x1, UPT ;  /* 0x000000011100788c */ /* 0x000fc6000bf06270 */
[----:B------:R1:W-:Y:S06]  /*8a40*/  BAR.SYNC.DEFER_BLOCKING R4, 0x40 ;  /* 0x000100040000751d */ /* 0x0003ec0000010000 */
[----:B------:R1:W-:Y:S01]  /*8a50*/  SYNCS.ARRIVE.TRANS64.ART0 RZ, [UR7+0x98], R0 ;  /* 0x00009800ffff79a7 */ /* 0x0003e20008500007 */
[----:B------:R-:W-:Y:S05]  /*8a60*/  BRA.U !UP0, `(.L_x_52) ;  /* 0x0000000508807547 */ /* 0x000fea000b800000 */
[----:B------:R-:W-:Y:S01]  /*8a70*/  UMOV UR6, UR18 ;  /* 0x0000001200067c82 */ /* 0x000fe20008000000 */
.L_x_54:
[----:B-1----:R-:W-:-:S05]  /*8a80*/  IMAD.U32 R5, RZ, RZ, UR10 ;  /* 0x0000000aff057e24 */ /* 0x002fca000f8e00ff */
[----:B--2---:R2:W-:Y:S06]  /*8a90*/  BAR.SYNC.DEFER_BLOCKING R5, 0x40 ;  /* 0x000100050000751d */ /* 0x0045ec0000010000 */
[----:B------:R-:W3:Y:S02]  /*8aa0*/  LDS R36, [R57+0xdc] ;  /* 0x0000dc0039247984 */ /* 0x000ee40000000800 */
[----:B---3--:R-:W-:-:S13]  /*8ab0*/  FSETP.GEU.AND P0, PT, R36, 1, PT ;  /* 0x3f8000002400780b */ /* 0x008fda0003f0e000 */
[----:B-1----:R-:W-:-:S04]  /*8ac0*/  VOTE.ANY R4, PT, !P0 ;  /* 0x0000000000047806 */ /* 0x002fc800040e0100 */
[----:B------:R-:W-:-:S13]  /*8ad0*/  ISETP.NE.AND P0, PT, R4, RZ, PT ;  /* 0x000000ff0400720c */ /* 0x000fda0003f05270 */
[----:B--2---:R-:W-:Y:S05]  /*8ae0*/  @!P0 BRA `(.L_x_53) ;  /* 0x00000004004c8947 */ /* 0x004fea0003800000 */
[C---:B------:R-:W-:Y:S02]  /*8af0*/  R2UR UR4, R58.reuse ;  /* 0x000000003a0472ca */ /* 0x040fe400000e0000 */
[----:B------:R-:W-:-:S11]  /*8b00*/  R2UR UR5, R58 ;  /* 0x000000003a0572ca */ /* 0x000fd600000e0000 */
[----:B------:R-:W1:Y:S02]  /*8b10*/  LDTM.x16 R20, tmem[UR4+0x100] ;  /* 0x00010004001479ee */ /* 0x000e640008240000 */
[-C--:B-1----:R-:W-:Y:S02]  /*8b20*/  FMUL2 R20, R20.F32x2.HI_LO, R36.reuse.F32 ;  /* 0x000000241414724a */ /* 0x082fe40001000000 */
[-C--:B------:R-:W-:Y:S02]  /*8b30*/  FMUL2 R22, R22.F32x2.HI_LO, R36.reuse.F32 ;  /* 0x000000241616724a */ /* 0x080fe40001000000 */
[-C--:B------:R-:W-:Y:S02]  /*8b40*/  FMUL2 R24, R24.F32x2.HI_LO, R36.reuse.F32 ;  /* 0x000000241818724a */ /* 0x080fe40001000000 */
[-C--:B------:R-:W-:Y:S02]  /*8b50*/  FMUL2 R26, R26.F32x2.HI_LO, R36.reuse.F32 ;  /* 0x000000241a1a724a */ /* 0x080fe40001000000 */
[----:B------:R-:W-:-:S02]  /*8b60*/  FMUL2 R28, R28.F32x2.HI_LO, R36.F32 ;  /* 0x000000241c1c724a */ /* 0x000fc40001000000 */
[-C--:B------:R-:W-:Y:S02]  /*8b70*/  FMUL2 R30, R30.F32x2.HI_LO, R36.reuse.F32 ;  /* 0x000000241e1e724a */ /* 0x080fe40001000000 */
[-C--:B------:R-:W-:Y:S02]  /*8b80*/  FMUL2 R32, R32.F32x2.HI_LO, R36.reuse.F32 ;  /* 0x000000242020724a */ /* 0x080fe40001000000 */
[----:B------:R-:W-:-:S04]  /*8b90*/  FMUL2 R34, R34.F32x2.HI_LO, R36.F32 ;  /* 0x000000242222724a */ /* 0x000fc80001000000 */
[----:B------:R-:W-:Y:S01]  /*8ba0*/  STTM.x16 tmem[UR5+0x100], R20 ;  /* 0x00010014000079ed */ /* 0x000fe20008240005 */
        /* <DEDUP_REMOVED lines=69> */
[----:B------:R1:W-:Y:S01]  /*9000*/  STTM.x16 tmem[UR4+0x170], R4 ;  /* 0x00017004000079ed */ /* 0x0003e20008240004 */
[----:B------:R-:W2:Y:S02]  /*9010*/  FENCE.VIEW.ASYNC.T ;  /* 0x00000000000073c6 */ /* 0x000ea40000000200 */
.L_x_53:
[----:B--2---:R2:W-:Y:S01]  /*9020*/  SYNCS.ARRIVE.TRANS64.ART0 RZ, [UR7+0x68], R0 ;  /* 0x00006800ffff79a7 */ /* 0x0045e20008500007 */
[----:B------:R-:W-:-:S04]  /*9030*/  UIADD3 UR6, UPT, UPT, UR6, 0x1, URZ ;  /* 0x0000000106067890 */ /* 0x000fc8000fffe0ff */
[----:B------:R-:W-:Y:S01]  /*9040*/  UISETP.NE.AND UP0, UPT, UR6, URZ, UPT ;  /* 0x000000ff0600728c */ /* 0x000fe2000bf05270 */
[----:B------:R2:W-:Y:S08]  /*9050*/  SYNCS.ARRIVE.TRANS64.ART0 RZ, [UR7+0x98], R0 ;  /* 0x00009800ffff79a7 */ /* 0x0005f00008500007 */
[----:B------:R-:W-:Y:S05]  /*9060*/  BRA.U UP0, `(.L_x_54) ;  /* 0xfffffff900847547 */ /* 0x000fea000b83ffff */
.L_x_52:
[----:B-1----:R-:W-:Y:S01]  /*9070*/  MOV R5, UR10 ;  /* 0x0000000a00057c02 */ /* 0x002fe20008000f00 */
[----:B------:R-:W-:-:S04]  /*9080*/  USHF.L.U32 UR4, UR16, 0x1f, URZ ;  /* 0x0000001f10047899 */ /* 0x000fc800080006ff */
[----:B------:R1:W-:Y:S02]  /*9090*/  BAR.SYNC.DEFER_BLOCKING R5, 0x40 ;  /* 0x000100050000751d */ /* 0x0003e40000010000 */
[----:B------:R-:W-:-:S04]  /*90a0*/  MOV R4, UR4 ;  /* 0x0000000400047c02 */ /* 0x000fc80008000f00 */
[----:B------:R1:W3:Y:S04]  /*90b0*/  LDS R62, [R57+0xdc] ;  /* 0x0000dc00393e7984 */ /* 0x0002e80000000800 */
[----:B------:R1:W5:Y:S01]  /*90c0*/  LDS R61, [R57+0x2dc] ;  /* 0x0002dc00393d7984 */ /* 0x0003620000000800 */
[----:B------:R1:W-:Y:S01]  /*90d0*/  SYNCS.ARRIVE.TRANS64.ART0 RZ, [UR7+0x98], R0 ;  /* 0x00009800ffff79a7 */ /* 0x0003e20008500007 */
[----:B------:R-:W2:Y:S02]  /*90e0*/  SYNCS.PHASECHK.TRANS64.TRYWAIT P0, [UR7+0x80], R4 ;  /* 0x00008004ff0075a7 */ /* 0x000ea40008001107 */
[----:B-123-5:R-:W-:Y:S05]  /*90f0*/  @!P0 BRA `(.L_x_55) ;  /* 0x0000001800708947 */ /* 0x02efea0003800000 */
.L_x_108:
[----:B------:R-:W-:-:S06]  /*9100*/  USHF.L.U32 UR4, UR15, 0x1f, URZ ;  /* 0x0000001f0f047899 */ /* 0x000fcc00080006ff */
[----:B------:R-:W-:-:S04]  /*9110*/  MOV R4, UR4 ;  /* 0x0000000400047c02 */ /* 0x000fc80008000f00 */
[----:B------:R-:W2:Y:S02]  /*9120*/  SYNCS.PHASECHK.TRANS64.TRYWAIT P0, [UR7+0xa8], R4 ;  /* 0x0000a804ff0075a7 */ /* 0x000ea40008001107 */
[----:B--2---:R-:W-:Y:S05]  /*9130*/  @!P0 BRA `(.L_x_56) ;  /* 0x00000018007c8947 */ /* 0x004fea0003800000 */
.L_x_110:
[----:B------:R-:W-:Y:S01]  /*9140*/  R2UR UR4, R58 ;  /* 0x000000003a0472ca */ /* 0x000fe200000e0000 */
[----:B------:R-:W2:Y:S01]  /*9150*/  LDCU UR5, c[0x0][0x380] ;  /* 0x00007000ff0577ac */ /* 0x000ea20008000800 */
[C---:B------:R-:W-:Y:S01]  /*9160*/  FSETP.NE.AND P1, PT, R62.reuse, RZ, PT ;  /* 0x000000ff3e00720b */ /* 0x040fe20003f25000 */
[----:B------:R-:W-:Y:S01]  /*9170*/  BSSY.RECONVERGENT B0, `(.L_x_57) ;  /* 0x00000bc000007945 */ /* 0x000fe20003800200 */
[----:B------:R-:W-:Y:S02]  /*9180*/  ULOP3.LUT UR15, UR15, 0x1, URZ, 0x3c, !UPT ;  /* 0x000000010f0f7892 */ /* 0x000fe4000f8e3cff */
[----:B------:R-:W-:-:S06]  /*9190*/  FSEL R63, R62, 1, P1 ;  /* 0x3f8000003e3f7808 */ /* 0x000fcc0000800000 */
[----:B------:R-:W3:Y:S01]  /*91a0*/  MUFU.RCP R63, R63 ;  /* 0x0000003f003f7308 */ /* 0x000ee20000001000 */
[----:B------:R-:W3:Y:S07]  /*91b0*/  LDTM.x16 R12, tmem[UR4+0x100] ;  /* 0x00010004000c79ee */ /* 0x000eee0008240000 */
[----:B------:R-:W5:Y:S01]  /*91c0*/  @P1 MUFU.LG2 R62, R62 ;  /* 0x0000003e003e1308 */ /* 0x000f620000000c00 */
[-C--:B---3--:R-:W-:Y:S02]  /*91d0*/  FMUL2 R18, R18.F32x2.HI_LO, R63.reuse.F32 ;  /* 0x0000003f1212724a */ /* 0x088fe40001000000 */
[----:B------:R-:W-:-:S02]  /*91e0*/  FMUL2 R16, R16.F32x2.HI_LO, R63.F32 ;  /* 0x0000003f1010724a */ /* 0x000fc40001000000 */
[-C--:B------:R-:W-:Y:S01]  /*91f0*/  FMUL2 R14, R14.F32x2.HI_LO, R63.reuse.F32 ;  /* 0x0000003f0e0e724a */ /* 0x080fe20001000000 */
[----:B------:R-:W-:Y:S01]  /*9200*/  F2FP.F16.F32.PACK_AB R31, R19, R18 ;  /* 0x00000012131f723e */ /* 0x000fe200000000ff */
[-C--:B------:R-:W-:Y:S01]  /*9210*/  FMUL2 R12, R12.F32x2.HI_LO, R63.reuse.F32 ;  /* 0x0000003f0c0c724a */ /* 0x080fe20001000000 */
[----:B------:R-:W-:Y:S01]  /*9220*/  F2FP.F16.F32.PACK_AB R30, R17, R16 ;  /* 0x00000010111e723e */ /* 0x000fe200000000ff */
[-C--:B------:R-:W-:Y:S01]  /*9230*/  FMUL2 R26, R26.F32x2.HI_LO, R63.reuse.F32 ;  /* 0x0000003f1a1a724a */ /* 0x080fe20001000000 */
[----:B------:R-:W-:Y:S01]  /*9240*/  F2FP.F16.F32.PACK_AB R29, R15, R14 ;  /* 0x0000000e0f1d723e */ /* 0x000fe200000000ff */
[-C--:B------:R-:W-:Y:S01]  /*9250*/  FMUL2 R24, R24.F32x2.HI_LO, R63.reuse.F32 ;  /* 0x0000003f1818724a */ /* 0x080fe20001000000 */
[----:B------:R-:W-:Y:S01]  /*9260*/  F2FP.F16.F32.PACK_AB R28, R13, R12 ;  /* 0x0000000c0d1c723e */ /* 0x000fe200000000ff */
[-C--:B------:R-:W-:Y:S01]  /*9270*/  FMUL2 R22, R22.F32x2.HI_LO, R63.reuse.F32 ;  /* 0x0000003f1616724a */ /* 0x080fe20001000000 */
[----:B-1----:R-:W1:Y:S01]  /*9280*/  LDTM.x16 R4, tmem[UR4+0x110] ;  /* 0x00011004000479ee */ /* 0x002e620008240000 */
[----:B------:R-:W-:Y:S01]  /*9290*/  FMUL2 R20, R20.F32x2.HI_LO, R63.F32 ;  /* 0x0000003f1414724a */ /* 0x000fe20001000000 */
[----:B------:R-:W-:Y:S01]  /*92a0*/  F2FP.F16.F32.PACK_AB R43, R27, R26 ;  /* 0x0000001a1b2b723e */ /* 0x000fe200000000ff */
[----:B------:R3:W-:Y:S01]  /*92b0*/  STS.128 [R59], R28 ;  /* 0x0000001c3b007388 */ /* 0x0007e20000000c00 */
[----:B------:R-:W-:-:S02]  /*92c0*/  F2FP.F16.F32.PACK_AB R42, R25, R24 ;  /* 0x00000018192a723e */ /* 0x000fc400000000ff */
[----:B------:R-:W-:Y:S02]  /*92d0*/  F2FP.F16.F32.PACK_AB R41, R23, R22 ;  /* 0x000000161729723e */ /* 0x000fe400000000ff */
[----:B------:R-:W-:-:S05]  /*92e0*/  F2FP.F16.F32.PACK_AB R40, R21, R20 ;  /* 0x000000141528723e */ /* 0x000fca00000000ff */
[----:B------:R4:W-:Y:S01]  /*92f0*/  STS.128 [R56], R40 ;  /* 0x0000002838007388 */ /* 0x0009e20000000c00 */
[-C--:B-1----:R-:W-:Y:S02]  /*9300*/  FMUL2 R18, R18.F32x2.HI_LO, R63.reuse.F32 ;  /* 0x0000003f1212724a */ /* 0x082fe40001000000 */
[-C--:B------:R-:W-:Y:S02]  /*9310*/  FMUL2 R16, R16.F32x2.HI_LO, R63.reuse.F32 ;  /* 0x0000003f1010724a */ /* 0x080fe40001000000 */
[-C--:B------:R-:W-:Y:S01]  /*9320*/  FMUL2 R14, R14.F32x2.HI_LO, R63.reuse.F32 ;  /* 0x0000003f0e0e724a */ /* 0x080fe20001000000 */
[----:B------:R-:W-:Y:S01]  /*9330*/  F2FP.F16.F32.PACK_AB R39, R19, R18 ;  /* 0x000000121327723e */ /* 0x000fe200000000ff */
[-C--:B------:R-:W-:Y:S01]  /*9340*/  FMUL2 R12, R12.F32x2.HI_LO, R63.reuse.F32 ;  /* 0x0000003f0c0c724a */ /* 0x080fe20001000000 */
[----:B------:R-:W-:Y:S01]  /*9350*/  F2FP.F16.F32.PACK_AB R38, R17, R16 ;  /* 0x000000101126723e */ /* 0x000fe200000000ff */
[-C--:B------:R-:W-:Y:S01]  /*9360*/  FMUL2 R10, R10.F32x2.HI_LO, R63.reuse.F32 ;  /* 0x0000003f0a0a724a */ /* 0x080fe20001000000 */
[----:B------:R-:W-:Y:S01]  /*9370*/  F2FP.F16.F32.PACK_AB R37, R15, R14 ;  /* 0x0000000e0f25723e */ /* 0x000fe200000000ff */
[----:B---3--:R-:W1:Y:S01]  /*9380*/  LDTM.x16 R20, tmem[UR4+0x120] ;  /* 0x00012004001479ee */ /* 0x008e620008240000 */
[-C--:B------:R-:W-:Y:S01]  /*9390*/  FMUL2 R8, R8.F32x2.HI_LO, R63.reuse.F32 ;  /* 0x0000003f0808724a */ /* 0x080fe20001000000 */
[----:B------:R-:W-:Y:S01]  /*93a0*/  F2FP.F16.F32.PACK_AB R36, R13, R12 ;  /* 0x0000000c0d24723e */ /* 0x000fe200000000ff */
[-C--:B------:R-:W-:Y:S01]  /*93b0*/  FMUL2 R6, R6.F32x2.HI_LO, R63.reuse.F32 ;  /* 0x0000003f0606724a */ /* 0x080fe20001000000 */
[----:B------:R-:W-:Y:S01]  /*93c0*/  F2FP.F16.F32.PACK_AB R47, R11, R10 ;  /* 0x0000000a0b2f723e */ /* 0x000fe200000000ff */
[----:B------:R-:W-:Y:S01]  /*93d0*/  FMUL2 R4, R4.F32x2.HI_LO, R63.F32 ;  /* 0x0000003f0404724a */ /* 0x000fe20001000000 */
[----:B------:R-:W-:-:S02]  /*93e0*/  F2FP.F16.F32.PACK_AB R46, R9, R8 ;  /* 0x00000008092e723e */ /* 0x000fc400000000ff */
[----:B------:R-:W-:Y:S02]  /*93f0*/  F2FP.F16.F32.PACK_AB R45, R7, R6 ;  /* 0x00000006072d723e */ /* 0x000fe400000000ff */
[----:B------:R-:W-:Y:S02]  /*9400*/  F2FP.F16.F32.PACK_AB R44, R5, R4 ;  /* 0x00000004052c723e */ /* 0x000fe400000000ff */
[----:B------:R-:W3:Y:S03]  /*9410*/  LDTM.x16 R4, tmem[UR4+0x130] ;  /* 0x00013004000479ee */ /* 0x000ee60008240000 */
[----:B------:R-:W-:Y:S04]  /*9420*/  STS.128 [R55], R44 ;  /* 0x0000002c37007388 */ /* 0x000fe80000000c00 */
[----:B------:R2:W-:Y:S01]  /*9430*/  STS.128 [R54], R36 ;  /* 0x0000002436007388 */ /* 0x0005e20000000c00 */
[----:B-1----:R-:W-:-:S02]  /*9440*/  FMUL2 R34, R34.F32x2.HI_LO, R63.F32 ;  /* 0x0000003f2222724a */ /* 0x002fc40001000000 */
[-C--:B------:R-:W-:Y:S02]  /*9450*/  FMUL2 R32, R32.F32x2.HI_LO, R63.reuse.F32 ;  /* 0x0000003f2020724a */ /* 0x080fe40001000000 */
[-C--:B------:R-:W-:Y:S01]  /*9460*/  FMUL2 R30, R30.F32x2.HI_LO, R63.reuse.F32 ;  /* 0x0000003f1e1e724a */ /* 0x080fe20001000000 */
[----:B----4-:R-:W-:Y:S01]  /*9470*/  F2FP.F16.F32.PACK_AB R43, R35, R34 ;  /* 0x00000022232b723e */ /* 0x010fe200000000ff */
        /* <DEDUP_REMOVED lines=10> */
[-C--:B---3--:R-:W-:Y:S01]  /*9520*/  FMUL2 R18, R18.F32x2.HI_LO, R63.reuse.F32 ;  /* 0x0000003f1212724a */ /* 0x088fe20001000000 */
[----:B------:R-:W-:Y:S01]  /*9530*/  F2FP.F16.F32.PACK_AB R49, R23, R22 ;  /* 0x000000161731723e */ /* 0x000fe200000000ff */
[-C--:B------:R-:W-:Y:S01]  /*9540*/  FMUL2 R16, R16.F32x2.HI_LO, R63.reuse.F32 ;  /* 0x0000003f1010724a */ /* 0x080fe20001000000 */
[----:B------:R-:W-:Y:S01]  /*9550*/  F2FP.F16.F32.PACK_AB R48, R21, R20 ;  /* 0x000000141530723e */ /* 0x000fe200000000ff */
[-C--:B------:R-:W-:Y:S01]  /*9560*/  FMUL2 R14, R14.F32x2.HI_LO, R63.reuse.F32 ;  /* 0x0000003f0e0e724a */ /* 0x080fe20001000000 */
[----:B------:R-:W1:Y:S01]  /*9570*/  LDTM.x16 R20, tmem[UR4+0x140] ;  /* 0x00014004001479ee */ /* 0x000e620008240000 */
[----:B------:R-:W-:-:S02]  /*9580*/  FMUL2 R12, R12.F32x2.HI_LO, R63.F32 ;  /* 0x0000003f0c0c724a */ /* 0x000fc40001000000 */
[-C--:B------:R-:W-:Y:S01]  /*9590*/  FMUL2 R10, R10.F32x2.HI_LO, R63.reuse.F32 ;  /* 0x0000003f0a0a724a */ /* 0x080fe20001000000 */
[----:B------:R3:W-:Y:S01]  /*95a0*/  STS.128 [R53], R48 ;  /* 0x0000003035007388 */ /* 0x0007e20000000c00 */
[-C--:B------:R-:W-:Y:S01]  /*95b0*/  FMUL2 R8, R8.F32x2.HI_LO, R63.reuse.F32 ;  /* 0x0000003f0808724a */ /* 0x080fe20001000000 */
[----:B--2---:R-:W-:Y:S01]  /*95c0*/  F2FP.F16.F32.PACK_AB R39, R19, R18 ;  /* 0x000000121327723e */ /* 0x004fe200000000ff */
[-C--:B------:R-:W-:Y:S01]  /*95d0*/  FMUL2 R6, R6.F32x2.HI_LO, R63.reuse.F32 ;  /* 0x0000003f0606724a */ /* 0x080fe20001000000 */
[----:B------:R-:W-:Y:S01]  /*95e0*/  F2FP.F16.F32.PACK_AB R38, R17, R16 ;  /* 0x000000101126723e */ /* 0x000fe200000000ff */
[----:B------:R-:W-:Y:S01]  /*95f0*/  FMUL2 R4, R4.F32x2.HI_LO, R63.F32 ;  /* 0x0000003f0404724a */ /* 0x000fe20001000000 */
[----:B------:R-:W-:Y:S01]  /*9600*/  F2FP.F16.F32.PACK_AB R37, R15, R14 ;  /* 0x0000000e0f25723e */ /* 0x000fe200000000ff */
[----:B------:R2:W-:Y:S01]  /*9610*/  STS.128 [R52], R40 ;  /* 0x0000002834007388 */ /* 0x0005e20000000c00 */
[----:B------:R-:W-:Y:S02]  /*9620*/  F2FP.F16.F32.PACK_AB R36, R13, R12 ;  /* 0x0000000c0d24723e */ /* 0x000fe400000000ff */
[----:B------:R-:W-:-:S02]  /*9630*/  F2FP.F16.F32.PACK_AB R47, R11, R10 ;  /* 0x0000000a0b2f723e */ /* 0x000fc400000000ff */
[----:B------:R-:W-:Y:S02]  /*9640*/  F2FP.F16.F32.PACK_AB R46, R9, R8 ;  /* 0x00000008092e723e */ /* 0x000fe400000000ff */
[----:B------:R-:W-:Y:S02]  /*9650*/  F2FP.F16.F32.PACK_AB R45, R7, R6 ;  /* 0x00000006072d723e */ /* 0x000fe400000000ff */
[----:B------:R-:W-:Y:S02]  /*9660*/  F2FP.F16.F32.PACK_AB R44, R5, R4 ;  /* 0x00000004052c723e */ /* 0x000fe400000000ff */
[----:B------:R-:W4:Y:S01]  /*9670*/  LDTM.x16 R4, tmem[UR4+0x150] ;  /* 0x00015004000479ee */ /* 0x000f220008240000 */
[-C--:B-1----:R-:W-:Y:S02]  /*9680*/  FMUL2 R34, R34.F32x2.HI_LO, R63.reuse.F32 ;  /* 0x0000003f2222724a */ /* 0x082fe40001000000 */
[----:B------:R1:W-:Y:S01]  /*9690*/  STS.128 [R3], R44 ;  /* 0x0000002c03007388 */ /* 0x0003e20000000c00 */
[----:B------:R-:W-:-:S02]  /*96a0*/  FMUL2 R32, R32.F32x2.HI_LO, R63.F32 ;  /* 0x0000003f2020724a */ /* 0x000fc40001000000 */
[-C--:B------:R-:W-:Y:S01]  /*96b0*/  FMUL2 R30, R30.F32x2.HI_LO, R63.reuse.F32 ;  /* 0x0000003f1e1e724a */ /* 0x080fe20001000000 */
[----:B------:R5:W-:Y:S01]  /*96c0*/  STS.128 [R2], R36 ;  /* 0x0000002402007388 */ /* 0x000be20000000c00 */
[-C--:B------:R-:W-:Y:S02]  /*96d0*/  FMUL2 R28, R28.F32x2.HI_LO, R63.reuse.F32 ;  /* 0x0000003f1c1c724a */ /* 0x080fe40001000000 */
[-C--:B------:R-:W-:Y:S02]  /*96e0*/  FMUL2 R26, R26.F32x2.HI_LO, R63.reuse.F32 ;  /* 0x0000003f1a1a724a */ /* 0x080fe40001000000 */
[-C--:B------:R-:W-:Y:S02]  /*96f0*/  FMUL2 R24, R24.F32x2.HI_LO, R63.reuse.F32 ;  /* 0x0000003f1818724a */ /* 0x080fe40001000000 */
[-C--:B------:R-:W-:Y:S01]  /*9700*/  FMUL2 R22, R22.F32x2.HI_LO, R63.reuse.F32 ;  /* 0x0000003f1616724a */ /* 0x080fe20001000000 */
[----:B---3--:R-:W-:Y:S01]  /*9710*/  F2FP.F16.F32.PACK_AB R51, R27, R26 ;  /* 0x0000001a1b33723e */ /* 0x008fe200000000ff */
[----:B------:R-:W-:Y:S01]  /*9720*/  FMUL2 R20, R20.F32x2.HI_LO, R63.F32 ;  /* 0x0000003f1414724a */ /* 0x000fe20001000000 */
[----:B------:R-:W-:-:S02]  /*9730*/  F2FP.F16.F32.PACK_AB R50, R25, R24 ;  /* 0x000000181932723e */ /* 0x000fc400000000ff */
[----:B------:R-:W-:Y:S02]  /*9740*/  F2FP.F16.F32.PACK_AB R49, R23, R22 ;  /* 0x000000161731723e */ /* 0x000fe400000000ff */
[----:B--2---:R-:W-:Y:S02]  /*9750*/  F2FP.F16.F32.PACK_AB R43, R35, R34 ;  /* 0x00000022232b723e */ /* 0x004fe400000000ff */
[----:B------:R-:W-:Y:S01]  /*9760*/  F2FP.F16.F32.PACK_AB R42, R33, R32 ;  /* 0x00000020212a723e */ /* 0x000fe200000000ff */
[-C--:B----4-:R-:W-:Y:S01]  /*9770*/  FMUL2 R18, R18.F32x2.HI_LO, R63.reuse.F32 ;  /* 0x0000003f1212724a */ /* 0x090fe20001000000 */
[----:B------:R-:W-:Y:S01]  /*9780*/  F2FP.F16.F32.PACK_AB R41, R31, R30 ;  /* 0x0000001e1f29723e */ /* 0x000fe200000000ff */
[-C--:B------:R-:W-:Y:S01]  /*9790*/  FMUL2 R16, R16.F32x2.HI_LO, R63.reuse.F32 ;  /* 0x0000003f1010724a */ /* 0x080fe20001000000 */
[----:B------:R-:W-:Y:S01]  /*97a0*/  F2FP.F16.F32.PACK_AB R40, R29, R28 ;  /* 0x0000001c1d28723e */ /* 0x000fe200000000ff */
[-C--:B------:R-:W-:Y:S01]  /*97b0*/  FMUL2 R14, R14.F32x2.HI_LO, R63.reuse.F32 ;  /* 0x0000003f0e0e724a */ /* 0x080fe20001000000 */
[----:B------:R-:W-:Y:S01]  /*97c0*/  F2FP.F16.F32.PACK_AB R48, R21, R20 ;  /* 0x000000141530723e */ /* 0x000fe200000000ff */
[-C--:B------:R-:W-:Y:S01]  /*97d0*/  FMUL2 R12, R12.F32x2.HI_LO, R63.reuse.F32 ;  /* 0x0000003f0c0c724a */ /* 0x080fe20001000000 */
[----:B------:R-:W2:Y:S01]  /*97e0*/  LDTM.x16 R20, tmem[UR4+0x160] ;  /* 0x00016004001479ee */ /* 0x000ea20008240000 */
[----:B------:R-:W-:-:S02]  /*97f0*/  FMUL2 R10, R10.F32x2.HI_LO, R63.F32 ;  /* 0x0000003f0a0a724a */ /* 0x000fc40001000000 */
[-C--:B------:R-:W-:Y:S01]  /*9800*/  FMUL2 R8, R8.F32x2.HI_LO, R63.reuse.F32 ;  /* 0x0000003f0808724a */ /* 0x080fe20001000000 */
[----:B------:R3:W-:Y:S01]  /*9810*/  STS.128 [R59+0x4000], R48 ;  /* 0x004000303b007388 */ /* 0x0007e20000000c00 */
[-C--:B------:R-:W-:Y:S01]  /*9820*/  FMUL2 R6, R6.F32x2.HI_LO, R63.reuse.F32 ;  /* 0x0000003f0606724a */ /* 0x080fe20001000000 */
[----:B-1----:R-:W-:Y:S01]  /*9830*/  F2FP.F16.F32.PACK_AB R47, R11, R10 ;  /* 0x0000000a0b2f723e */ /* 0x002fe200000000ff */
[----:B------:R-:W-:Y:S01]  /*9840*/  FMUL2 R4, R4.F32x2.HI_LO, R63.F32 ;  /* 0x0000003f0404724a */ /* 0x000fe20001000000 */
[----:B-----5:R-:W-:Y:S01]  /*9850*/  F2FP.F16.F32.PACK_AB R39, R19, R18 ;  /* 0x000000121327723e */ /* 0x020fe200000000ff */
[----:B------:R3:W-:Y:S01]  /*9860*/  STS.128 [R56+0x4000], R40 ;  /* 0x0040002838007388 */ /* 0x0007e20000000c00 */
[----:B------:R-:W-:Y:S02]  /*9870*/  F2FP.F16.F32.PACK_AB R38, R17, R16 ;  /* 0x000000101126723e */ /* 0x000fe400000000ff */
[----:B------:R-:W-:Y:S02]  /*9880*/  F2FP.F16.F32.PACK_AB R37, R15, R14 ;  /* 0x0000000e0f25723e */ /* 0x000fe400000000ff */
[----:B------:R-:W-:-:S02]  /*9890*/  F2FP.F16.F32.PACK_AB R36, R13, R12 ;  /* 0x0000000c0d24723e */ /* 0x000fc400000000ff */
[----:B------:R-:W-:Y:S02]  /*98a0*/  F2FP.F16.F32.PACK_AB R46, R9, R8 ;  /* 0x00000008092e723e */ /* 0x000fe400000000ff */
[----:B------:R-:W-:Y:S02]  /*98b0*/  F2FP.F16.F32.PACK_AB R45, R7, R6 ;  /* 0x00000006072d723e */ /* 0x000fe400000000ff */
[----:B------:R-:W-:Y:S02]  /*98c0*/  F2FP.F16.F32.PACK_AB R44, R5, R4 ;  /* 0x00000004052c723e */ /* 0x000fe400000000ff */
[----:B------:R-:W1:Y:S01]  /*98d0*/  LDTM.x16 R4, tmem[UR4+0x170] ;  /* 0x00017004000479ee */ /* 0x000e620008240000 */
[----:B------:R-:W-:Y:S01]  /*98e0*/  USHF.L.U32 UR4, UR8, 0x7, URZ ;  /* 0x0000000708047899 */ /* 0x000fe200080006ff */
[-C--:B--2---:R-:W-:Y:S01]  /*98f0*/  FMUL2 R26, R26.F32x2.HI_LO, R63.reuse.F32 ;  /* 0x0000003f1a1a724a */ /* 0x084fe20001000000 */
[----:B------:R3:W-:Y:S01]  /*9900*/  STS.128 [R55+0x4000], R44 ;  /* 0x0040002c37007388 */ /* 0x0007e20000000c00 */
[-C--:B------:R-:W-:Y:S01]  /*9910*/  FMUL2 R24, R24.F32x2.HI_LO, R63.reuse.F32 ;  /* 0x0000003f1818724a */ /* 0x080fe20001000000 */
[----:B------:R-:W-:Y:S01]  /*9920*/  UIADD3 UR5, UPT, UPT, -UR4, UR5, URZ ;  /* 0x0000000504057290 */ /* 0x000fe2000fffe1ff */
        /* <DEDUP_REMOVED lines=10> */
[----:B------:R-:W-:Y:S01]  /*99d0*/  FMUL2 R28, R28.F32x2.HI_LO, R63.F32 ;  /* 0x0000003f1c1c724a */ /* 0x000fe20001000000 */
[----:B------:R-:W-:Y:S01]  /*99e0*/  F2FP.F16.F32.PACK_AB R34, R33, R32 ;  /* 0x000000202122723e */ /* 0x000fe200000000ff */
[----:B------:R3:W-:Y:S01]  /*99f0*/  STS.128 [R54+0x4000], R36 ;  /* 0x0040002436007388 */ /* 0x0007e20000000c00 */
[----:B------:R-:W-:-:S02]  /*9a00*/  F2FP.F16.F32.PACK_AB R33, R31, R30 ;  /* 0x0000001e1f21723e */ /* 0x000fc400000000ff */
[----:B------:R-:W-:Y:S01]  /*9a10*/  F2FP.F16.F32.PACK_AB R32, R29, R28 ;  /* 0x0000001c1d20723e */ /* 0x000fe200000000ff */
[----:B------:R3:W-:Y:S01]  /*9a20*/  STS.128 [R53+0x4000], R24 ;  /* 0x0040001835007388 */ /* 0x0007e20000000c00 */
[----:B------:R-:W-:Y:S01]  /*9a30*/  ISETP.LT.AND P0, PT, R60, UR5, PT ;  /* 0x000000053c007c0c */ /* 0x000fe2000bf01270 */
[-C--:B-1----:R-:W-:Y:S02]  /*9a40*/  FMUL2 R20, R4.F32x2.HI_LO, R63.reuse.F32 ;  /* 0x0000003f0414724a */ /* 0x082fe40001000000 */
[-C--:B------:R-:W-:Y:S01]  /*9a50*/  FMUL2 R4, R6.F32x2.HI_LO, R63.reuse.F32 ;  /* 0x0000003f0604724a */ /* 0x080fe20001000000 */
[----:B------:R3:W-:Y:S01]  /*9a60*/  STS.128 [R52+0x4000], R32 ;  /* 0x0040002034007388 */ /* 0x0007e20000000c00 */
[-C--:B------:R-:W-:Y:S02]  /*9a70*/  FMUL2 R6, R10.F32x2.HI_LO, R63.reuse.F32 ;  /* 0x0000003f0a06724a */ /* 0x080fe40001000000 */
        /* <DEDUP_REMOVED lines=9> */
[----:B------:R-:W-:-:S02]  /*9b10*/  F2FP.F16.F32.PACK_AB R11, R19, R18 ;  /* 0x00000012130b723e */ /* 0x000fc400000000ff */
[----:B------:R-:W-:Y:S01]  /*9b20*/  F2FP.F16.F32.PACK_AB R10, R17, R16 ;  /* 0x00000010110a723e */ /* 0x000fe200000000ff */
[----:B------:R3:W-:Y:S01]  /*9b30*/  STS.128 [R3+0x4000], R4 ;  /* 0x0040000403007388 */ /* 0x0007e20000000c00 */
[----:B------:R-:W-:Y:S02]  /*9b40*/  F2FP.F16.F32.PACK_AB R9, R15, R14 ;  /* 0x0000000e0f09723e */ /* 0x000fe400000000ff */
[----:B------:R-:W-:Y:S01]  /*9b50*/  F2FP.F16.F32.PACK_AB R8, R13, R12 ;  /* 0x0000000c0d08723e */ /* 0x000fe200000000ff */
[----:B------:R-:W1:Y:S04]  /*9b60*/  @P1 LDC R14, c[0x0][0x600] ;  /* 0x00018000ff0e1b82 */ /* 0x000e680000000800 */
[----:B------:R3:W-:Y:S01]  /*9b70*/  STS.128 [R2+0x4000], R8 ;  /* 0x0040000802007388 */ /* 0x0007e20000000c00 */
[----:B------:R2:W-:Y:S06]  /*9b80*/  MEMBAR.ALL.CTA ;  /* 0x0000000000007992 */ /* 0x0005ec0000008000 */
[----:B--2---:R-:W2:Y:S01]  /*9b90*/  FENCE.VIEW.ASYNC.S ;  /* 0x00000000000073c6 */ /* 0x004ea20000000000 */
[----:B-1----:R-:W-:Y:S01]  /*9ba0*/  @P1 FFMA R14, R61, R14, R62 ;  /* 0x0000000e3d0e1223 */ /* 0x002fe2000000003e */
[----:B--2---:R-:W-:Y:S01]  /*9bb0*/  SYNCS.ARRIVE.TRANS64.ART0 RZ, [UR7+0x68], R0 ;  /* 0x00006800ffff79a7 */ /* 0x004fe20008500007 */
[----:B------:R1:W-:Y:S02]  /*9bc0*/  SYNCS.ARRIVE.TRANS64.ART0 RZ, [UR7+0xa0], R0 ;  /* 0x0000a000ffff79a7 */ /* 0x0003e40008500007 */
[----:B-1----:R-:W-:-:S02]  /*9bd0*/  IMAD.MOV.U32 R0, RZ, RZ, -0x800000 ;  /* 0xff800000ff007424 */ /* 0x002fc400078e00ff */
[----:B------:R-:W-:Y:S01]  /*9be0*/  @P1 FMUL R0, R14, 0.69314718246459960938 ;  /* 0x3f3172180e001820 */ /* 0x000fe20000400000 */
[----:B---3--:R-:W-:Y:S06]  /*9bf0*/  @!P0 BRA `(.L_x_58) ;  /* 0x00000000004c8947 */ /* 0x008fec0003800000 */
[----:B------:R-:W1:Y:S01]  /*9c00*/  LDC.64 R6, c[0x0][0x3c8] ;  /* 0x0000f200ff067b82 */ /* 0x000e620000000a00 */
[----:B------:R-:W-:Y:S01]  /*9c10*/  USHF.R.S32.HI UR5, URZ, 0x1f, UR12 ;  /* 0x0000001fff057899 */ /* 0x000fe2000801140c */
[----:B------:R-:W-:Y:S01]  /*9c20*/  IADD3 R12, P0, PT, R60, UR4, RZ ;  /* 0x000000043c0c7c10 */ /* 0x000fe2000ff1e0ff */
[----:B------:R-:W2:Y:S01]  /*9c30*/  LDCU.64 UR8, c[0x0][0x3b0] ;  /* 0x00007600ff0877ac */ /* 0x000ea20008000a00 */
[----:B------:R-:W-:Y:S01]  /*9c40*/  MOV R8, UR4 ;  /* 0x0000000400087c02 */ /* 0x000fe20008000f00 */
[----:B------:R-:W-:-:S03]  /*9c50*/  USHF.R.S32.HI UR6, URZ, 0x1f, UR11 ;  /* 0x0000001fff067899 */ /* 0x000fc6000801140b */
[----:B------:R-:W3:Y:S01]  /*9c60*/  LDC.64 R4, c[0x0][0x3d0] ;  /* 0x0000f400ff047b82 */ /* 0x000ee20000000a00 */
[----:B------:R-:W-:Y:S01]  /*9c70*/  LEA.HI.X.SX32 R13, R8, RZ, 0x1, P0 ;  /* 0x000000ff080d7211 */ /* 0x000fe200000f0eff */
[C---:B-1----:R-:W-:Y:S02]  /*9c80*/  IMAD R10, R6.reuse, UR5, RZ ;  /* 0x00000005060a7c24 */ /* 0x042fe4000f8e02ff */
[----:B------:R-:W-:-:S04]  /*9c90*/  IMAD.WIDE.U32 R12, R6, UR12, R12 ;  /* 0x0000000c060c7c25 */ /* 0x000fc8000f8e000c */
[----:B------:R-:W-:Y:S02]  /*9ca0*/  IMAD R7, R7, UR12, R10 ;  /* 0x0000000c07077c24 */ /* 0x000fe4000f8e020a */
[----:B---3--:R-:W-:-:S03]  /*9cb0*/  IMAD R6, R4, UR6, RZ ;  /* 0x0000000604067c24 */ /* 0x008fc6000f8e02ff */
[----:B------:R-:W-:Y:S01]  /*9cc0*/  IADD3 R13, PT, PT, R13, R7, RZ ;  /* 0x000000070d0d7210 */ /* 0x000fe20007ffe0ff */
[----:B------:R-:W-:Y:S02]  /*9cd0*/  IMAD R5, R5, UR11, R6 ;  /* 0x0000000b05057c24 */ /* 0x000fe4000f8e0206 */
[----:B------:R-:W-:-:S05]  /*9ce0*/  IMAD.WIDE.U32 R12, R4, UR11, R12 ;  /* 0x0000000b040c7c25 */ /* 0x000fca000f8e000c */
[----:B------:R-:W-:Y:S02]  /*9cf0*/  IADD3 R5, PT, PT, R13, R5, RZ ;  /* 0x000000050d057210 */ /* 0x000fe40007ffe0ff */
[----:B--2---:R-:W-:-:S04]  /*9d00*/  LEA R4, P0, R12, UR8, 0x2 ;  /* 0x000000080c047c11 */ /* 0x004fc8000f8010ff */
[----:B------:R-:W-:-:S05]  /*9d10*/  LEA.HI.X R5, R12, UR9, R5, 0x2, P0 ;  /* 0x000000090c057c11 */ /* 0x000fca00080f1405 */
[----:B------:R1:W-:Y:S04]  /*9d20*/  STG.E desc[UR20][R4.64], R0 ;  /* 0x0000000004007986 */ /* 0x0003e8000c101914 */
.L_x_58:
[----:B------:R-:W-:Y:S05]  /*9d30*/  BSYNC.RECONVERGENT B0 ;  /* 0x0000000000007941 */ /* 0x000fea0003800200 */
.L_x_57:
[----:B------:R-:W2:Y:S01]  /*9d40*/  LDCU UR4, c[0x0][0x610] ;  /* 0x0000c200ff0477ac */ /* 0x000ea20008000800 */
[----:B------:R-:W3:Y:S01]  /*9d50*/  LDCU.U8 UR8, c[0x0][0x614] ;  /* 0x0000c280ff0877ac */ /* 0x000ee20008000000 */
[----:B------:R-:W-:Y:S01]  /*9d60*/  UIADD3 UR14, UPT, UPT, UR19, UR14, URZ ;  /* 0x0000000e130e7290 */ /* 0x000fe2000fffe0ff */
[----:B------:R-:W4:Y:S01]  /*9d70*/  LDCU.U8 UR6, c[0x0][0x615] ;  /* 0x0000c2a0ff0677ac */ /* 0x000f220008000000 */
[----:B------:R-:W5:Y:S02]  /*9d80*/  LDCU.64 UR12, c[0x0][0x618] ;  /* 0x0000c300ff0c77ac */ /* 0x000f640008000a00 */
[----:B--2---:R-:W-:Y:S01]  /*9d90*/  UIMAD.WIDE.U32 UR4, UR14, UR4, URZ ;  /* 0x000000040e0472a5 */ /* 0x004fe2000f8e00ff */
[----:B------:R-:W2:Y:S03]  /*9da0*/  LDCU.U8 UR9, c[0x0][0x620] ;  /* 0x0000c400ff0977ac */ /* 0x000ea60008000000 */
[----:B------:R-:W-:Y:S01]  /*9db0*/  UIADD3 UR4, UPT, UPT, UR14, -UR5, URZ ;  /* 0x800000050e047290 */ /* 0x000fe2000fffe0ff */
[----:B------:R-:W1:Y:S03]  /*9dc0*/  LDCU.U8 UR11, c[0x0][0x621] ;  /* 0x0000c420ff0b77ac */ /* 0x000e660008000000 */
[----:B---3--:R-:W-:Y:S01]  /*9dd0*/  USHF.R.U32.HI UR4, URZ, UR8, UR4 ;  /* 0x00000008ff047299 */ /* 0x008fe20008011604 */
[----:B------:R-:W3:Y:S03]  /*9de0*/  LDCU UR8, c[0x0][0x60c] ;  /* 0x0000c180ff0877ac */ /* 0x000ee60008000800 */
[----:B------:R-:W-:-:S02]  /*9df0*/  UIADD3 UR4, UPT, UPT, UR5, UR4, URZ ;  /* 0x0000000405047290 */ /* 0x000fc4000fffe0ff */
[----:B------:R-:W-:Y:S02]  /*9e00*/  ULOP3.LUT UR16, UR16, 0x1, URZ, 0x3c, !UPT ;  /* 0x0000000110107892 */ /* 0x000fe4000f8e3cff */
[----:B----4-:R-:W-:-:S04]  /*9e10*/  USHF.R.U32.HI UR6, URZ, UR6, UR4 ;  /* 0x00000006ff067299 */ /* 0x010fc80008011604 */
[----:B-----5:R-:W-:-:S04]  /*9e20*/  UIMAD.WIDE.U32 UR4, UR6, UR13, URZ ;  /* 0x0000000d060472a5 */ /* 0x020fc8000f8e00ff */
[----:B------:R-:W-:-:S04]  /*9e30*/  UIADD3 UR4, UPT, UPT, UR6, -UR5, URZ ;  /* 0x8000000506047290 */ /* 0x000fc8000fffe0ff */
[----:B--2---:R-:W-:Y:S01]  /*9e40*/  USHF.R.U32.HI UR4, URZ, UR9, UR4 ;  /* 0x00000009ff047299 */ /* 0x004fe20008011604 */
[----:B------:R-:W2:Y:S03]  /*9e50*/  LDCU UR9, c[0x0][0x624] ;  /* 0x0000c480ff0977ac */ /* 0x000ea60008000800 */
[----:B------:R-:W-:Y:S02]  /*9e60*/  UIADD3 UR4, UPT, UPT, UR5, UR4, URZ ;  /* 0x0000000405047290 */ /* 0x000fe4000fffe0ff */
[----:B------:R-:W-:Y:S02]  /*9e70*/  UIADD3 UR5, UPT, UPT, -UR6, URZ, URZ ;  /* 0x000000ff06057290 */ /* 0x000fe4000fffe1ff */
[----:B-1----:R-:W-:Y:S02]  /*9e80*/  USHF.R.U32.HI UR11, URZ, UR11, UR4 ;  /* 0x0000000bff0b7299 */ /* 0x002fe40008011604 */
[----:B---3--:R-:W-:-:S02]  /*9e90*/  UIMAD UR8, UR8, UR5, UR14 ;  /* 0x00000005080872a4 */ /* 0x008fc4000f8e020e */
[----:B------:R-:W-:-:S04]  /*9ea0*/  UIADD3 UR4, UPT, UPT, -UR11, URZ, URZ ;  /* 0x000000ff0b047290 */ /* 0x000fc8000fffe1ff */
[----:B------:R-:W-:Y:S02]  /*9eb0*/  UIMAD UR12, UR12, UR4, UR6 ;  /* 0x000000040c0c72a4 */ /* 0x000fe4000f8e0206 */
[----:B--2---:R-:W-:-:S09]  /*9ec0*/  UISETP.GE.AND UP0, UPT, UR14, UR9, UPT ;  /* 0x000000090e00728c */ /* 0x004fd2000bf06270 */
[----:B------:R-:W-:Y:S05]  /*9ed0*/  BRA.U !UP0, `(.L_x_59) ;  /* 0xffffffe908cc7547 */ /* 0x000fea000b83ffff */
.L_x_51:
[----:B------:R-:W-:-:S06]  /*9ee0*/  USHF.L.U32 UR4, UR15, 0x1f, URZ ;  /* 0x0000001f0f047899 */ /* 0x000fcc00080006ff */
[----:B------:R-:W-:-:S04]  /*9ef0*/  MOV R0, UR4 ;  /* 0x0000000400007c02 */ /* 0x000fc80008000f00 */
[----:B------:R-:W1:Y:S02]  /*9f00*/  SYNCS.PHASECHK.TRANS64.TRYWAIT P0, [UR7+0xa8], R0 ;  /* 0x0000a800ff0075a7 */ /* 0x000e640008001107 */
[----:B-1----:R-:W-:Y:S05]  /*9f10*/  @!P0 BRA `(.L_x_60) ;  /* 0x0000000c00208947 */ /* 0x002fea0003800000 */
.L_x_112:
[----:B------:R-:W-:Y:S06]  /*9f20*/  BAR.ARV 0x2, 0x120 ;  /* 0x0084800000007b1d */ /* 0x000fec0000002000 */
[----:B------:R-:W-:Y:S05]  /*9f30*/  EXIT ;  /* 0x000000000000794d */ /* 0x000fea0003800000 */
.L_x_6:
[----:B------:R-:W-:Y:S02]  /*9f40*/  MOV R3, UR13 ;  /* 0x0000000d00037c02 */ /* 0x000fe40008000f00 */
[----:B------:R-:W-:-:S07]  /*9f50*/  MOV R7, R6 ;  /* 0x0000000600077202 */ /* 0x000fce0000000f00 */
.L_x_61:
[----:B--2---:R2:W3:Y:S02]  /*9f60*/  SYNCS.PHASECHK.TRANS64.TRYWAIT P0, [R3+URZ+0xa0], R7 ;  /* 0x0000a007030075a7 */ /* 0x0044e400080011ff */
[----:B---3--:R-:W-:Y:S05]  /*9f70*/  @!P0 NANOSLEEP.SYNCS 0x989680 ;  /* 0x009896800000895d */ /* 0x008fea0003900000 */
[----:B------:R-:W3:Y:S02]  /*9f80*/  @!P0 SYNCS.PHASECHK.TRANS64 P0, [R3+URZ+0xa0], R7 ;  /* 0x0000a007030085a7 */ /* 0x000ee400080010ff */
[----:B---3--:R-:W-:Y:S05]  /*9f90*/  @!P0 BRA `(.L_x_61) ;  /* 0xfffffffc00f08947 */ /* 0x008fea000383ffff */
[----:B------:R-:W-:Y:S05]  /*9fa0*/  BRA `(.L_x_62) ;  /* 0xffffff6800c07947 */ /* 0x000fea000383ffff */
.L_x_13:
[----:B------:R-:W-:Y:S02]  /*9fb0*/  MOV R4, UR4 ;  /* 0x0000000400047c02 */ /* 0x000fe40008000f00 */
[----:B------:R-:W-:Y:S02]  /*9fc0*/  MOV R5, UR4 ;  /* 0x0000000400057c02 */ /* 0x000fe40008000f00 */
[----:B------:R-:W-:-:S07]  /*9fd0*/  MOV R3, UR21 ;  /* 0x0000001500037c02 */ /* 0x000fce0008000f00 */
.L_x_63:
[----:B-1----:R1:W2:Y:S02]  /*9fe0*/  SYNCS.PHASECHK.TRANS64.TRYWAIT P0, [R3+URZ], R5 ;  /* 0x00000005030075a7 */ /* 0x0022a400080011ff */
[----:B--2---:R-:W-:Y:S05]  /*9ff0*/  @!P0 NANOSLEEP.SYNCS 0x989680 ;  /* 0x009896800000895d */ /* 0x004fea0003900000 */
[----:B------:R-:W2:Y:S02]  /*a000*/  @!P0 SYNCS.PHASECHK.TRANS64 P0, [R3+URZ], R5 ;  /* 0x00000005030085a7 */ /* 0x000ea400080010ff */
[----:B--2---:R-:W-:Y:S05]  /*a010*/  @!P0 BRA `(.L_x_63) ;  /* 0xfffffffc00f08947 */ /* 0x004fea000383ffff */
[----:B------:R-:W-:Y:S05]  /*a020*/  BRA `(.L_x_64) ;  /* 0xffffff7400407947 */ /* 0x000fea000383ffff */
.L_x_14:
[----:B------:R-:W-:Y:S02]  /*a030*/  MOV R4, UR4 ;  /* 0x0000000400047c02 */ /* 0x000fe40008000f00 */
[----:B------:R-:W-:Y:S02]  /*a040*/  MOV R5, UR4 ;  /* 0x0000000400057c02 */ /* 0x000fe40008000f00 */
[----:B------:R-:W-:-:S07]  /*a050*/  MOV R3, UR12 ;  /* 0x0000000c00037c02 */ /* 0x000fce0008000f00 */
.L_x_65:
[----:B-1----:R1:W2:Y:S02]  /*a060*/  SYNCS.PHASECHK.TRANS64.TRYWAIT P0, [R3+URZ+0x10], R5 ;  /* 0x00001005030075a7 */ /* 0x0022a400080011ff */
[----:B--2---:R-:W-:Y:S05]  /*a070*/  @!P0 NANOSLEEP.SYNCS 0x989680 ;  /* 0x009896800000895d */ /* 0x004fea0003900000 */
[----:B------:R-:W2:Y:S02]  /*a080*/  @!P0 SYNCS.PHASECHK.TRANS64 P0, [R3+URZ+0x10], R5 ;  /* 0x00001005030085a7 */ /* 0x000ea400080010ff */
[----:B--2---:R-:W-:Y:S05]  /*a090*/  @!P0 BRA `(.L_x_65) ;  /* 0xfffffffc00f08947 */ /* 0x004fea000383ffff */
[----:B------:R-:W-:Y:S05]  /*a0a0*/  BRA `(.L_x_66) ;  /* 0xffffff7400347947 */ /* 0x000fea000383ffff */
.L_x_16:
[----:B------:R-:W-:Y:S02]  /*a0b0*/  MOV R12, UR4 ;  /* 0x00000004000c7c02 */ /* 0x000fe40008000f00 */
[----:B------:R-:W-:Y:S02]  /*a0c0*/  MOV R13, UR4 ;  /* 0x00000004000d7c02 */ /* 0x000fe40008000f00 */
[----:B------:R-:W-:Y:S07]  /*a0d0*/  MOV R11, UR15 ;  /* 0x0000000f000b7c02 */ /* 0x000fee0008000f00 */
.L_x_67:
[----:B-1----:R1:W2:Y:S02]  /*a0e0*/  SYNCS.PHASECHK.TRANS64.TRYWAIT P0, [R11+URZ+0x10], R13 ;  /* 0x0000100d0b0075a7 */ /* 0x0022a400080011ff */
[----:B--2---:R-:W-:Y:S05]  /*a0f0*/  @!P0 NANOSLEEP.SYNCS 0x989680 ;  /* 0x009896800000895d */ /* 0x004fea0003900000 */
[----:B------:R-:W2:Y:S02]  /*a100*/  @!P0 SYNCS.PHASECHK.TRANS64 P0, [R11+URZ+0x10], R13 ;  /* 0x0000100d0b0085a7 */ /* 0x000ea400080010ff */
[----:B--2---:R-:W-:Y:S05]  /*a110*/  @!P0 BRA `(.L_x_67) ;  /* 0xfffffffc00f08947 */ /* 0x004fea000383ffff */
[----:B------:R-:W-:Y:S05]  /*a120*/  BRA `(.L_x_68) ;  /* 0xffffff7800007947 */ /* 0x000fea000383ffff */
.L_x_17:
[----:B------:R-:W-:Y:S02]  /*a130*/  MOV R16, UR9 ;  /* 0x0000000900107c02 */ /* 0x000fe40008000f00 */
[----:B------:R-:W-:Y:S02]  /*a140*/  MOV R17, UR9 ;  /* 0x0000000900117c02 */ /* 0x000fe40008000f00 */
[----:B------:R-:W-:Y:S07]  /*a150*/  MOV R13, UR21 ;  /* 0x00000015000d7c02 */ /* 0x000fee0008000f00 */
.L_x_69:
[----:B-1----:R1:W2:Y:S02]  /*a160*/  SYNCS.PHASECHK.TRANS64.TRYWAIT P0, [R13+URZ+0x68], R17 ;  /* 0x000068110d0075a7 */ /* 0x0022a400080011ff */
[----:B--2---:R-:W-:Y:S05]  /*a170*/  @!P0 NANOSLEEP.SYNCS 0x989680 ;  /* 0x009896800000895d */ /* 0x004fea0003900000 */
[----:B------:R-:W2:Y:S02]  /*a180*/  @!P0 SYNCS.PHASECHK.TRANS64 P0, [R13+URZ+0x68], R17 ;  /* 0x000068110d0085a7 */ /* 0x000ea400080010ff */
[----:B--2---:R-:W-:Y:S05]  /*a190*/  @!P0 BRA `(.L_x_69) ;  /* 0xfffffffc00f08947 */ /* 0x004fea000383ffff */
[----:B------:R-:W-:Y:S05]  /*a1a0*/  BRA `(.L_x_70) ;  /* 0xffffff78000c7947 */ /* 0x000fea000383ffff */
.L_x_18:
[----:B------:R-:W-:Y:S02]  /*a1b0*/  MOV R12, UR9 ;  /* 0x00000009000c7c02 */ /* 0x000fe40008000f00 */
[----:B------:R-:W-:Y:S02]  /*a1c0*/  MOV R13, UR9 ;  /* 0x00000009000d7c02 */ /* 0x000fe40008000f00 */
[----:B------:R-:W-:Y:S07]  /*a1d0*/  MOV R11, UR21 ;  /* 0x00000015000b7c02 */ /* 0x000fee0008000f00 */
.L_x_71:
[----:B-1----:R1:W2:Y:S02]  /*a1e0*/  SYNCS.PHASECHK.TRANS64.TRYWAIT P0, [R11+URZ+0x70], R13 ;  /* 0x0000700d0b0075a7 */ /* 0x0022a400080011ff */
[----:B--2---:R-:W-:Y:S05]  /*a1f0*/  @!P0 NANOSLEEP.SYNCS 0x989680 ;  /* 0x009896800000895d */ /* 0x004fea0003900000 */
[----:B------:R-:W2:Y:S02]  /*a200*/  @!P0 SYNCS.PHASECHK.TRANS64 P0, [R11+URZ+0x70], R13 ;  /* 0x0000700d0b0085a7 */ /* 0x000ea400080010ff */
[----:B--2---:R-:W-:Y:S05]  /*a210*/  @!P0 BRA `(.L_x_71) ;  /* 0xfffffffc00f08947 */ /* 0x004fea000383ffff */
[----:B------:R-:W-:Y:S05]  /*a220*/  BRA `(.L_x_72) ;  /* 0xffffff7800707947 */ /* 0x000fea000383ffff */
.L_x_19:
[----:B------:R-:W-:Y:S02]  /*a230*/  MOV R12, UR6 ;  /* 0x00000006000c7c02 */ /* 0x000fe40008000f00 */
[----:B------:R-:W-:Y:S02]  /*a240*/  MOV R13, UR6 ;  /* 0x00000006000d7c02 */ /* 0x000fe40008000f00 */
[----:B------:R-:W-:Y:S07]  /*a250*/  MOV R11, UR19 ;  /* 0x00000013000b7c02 */ /* 0x000fee0008000f00 */
.L_x_73:
[----:B-1----:R1:W2:Y:S02]  /*a260*/  SYNCS.PHASECHK.TRANS64.TRYWAIT P0, [R11+URZ+0x10], R13 ;  /* 0x0000100d0b0075a7 */ /* 0x0022a400080011ff */
[----:B--2---:R-:W-:Y:S05]  /*a270*/  @!P0 NANOSLEEP.SYNCS 0x989680 ;  /* 0x009896800000895d */ /* 0x004fea0003900000 */
[----:B------:R-:W2:Y:S02]  /*a280*/  @!P0 SYNCS.PHASECHK.TRANS64 P0, [R11+URZ+0x10], R13 ;  /* 0x0000100d0b0085a7 */ /* 0x000ea400080010ff */
[----:B--2---:R-:W-:Y:S05]  /*a290*/  @!P0 BRA `(.L_x_73) ;  /* 0xfffffffc00f08947 */ /* 0x004fea000383ffff */
[----:B------:R-:W-:Y:S05]  /*a2a0*/  BRA `(.L_x_74) ;  /* 0xffffff7800b47947 */ /* 0x000fea000383ffff */
.L_x_21:
[----:B------:R-:W-:Y:S02]  /*a2b0*/  MOV R4, UR4 ;  /* 0x0000000400047c02 */ /* 0x000fe40008000f00 */
[----:B------:R-:W-:Y:S02]  /*a2c0*/  MOV R5, UR4 ;  /* 0x0000000400057c02 */ /* 0x000fe40008000f00 */
[----:B------:R-:W-:-:S07]  /*a2d0*/  MOV R3, UR10 ;  /* 0x0000000a00037c02 */ /* 0x000fce0008000f00 */
.L_x_75:
[----:B-1----:R1:W2:Y:S02]  /*a2e0*/  SYNCS.PHASECHK.TRANS64.TRYWAIT P0, [R3+URZ+0x10], R5 ;  /* 0x00001005030075a7 */ /* 0x0022a400080011ff */
[----:B--2---:R-:W-:Y:S05]  /*a2f0*/  @!P0 NANOSLEEP.SYNCS 0x989680 ;  /* 0x009896800000895d */ /* 0x004fea0003900000 */
[----:B------:R-:W2:Y:S02]  /*a300*/  @!P0 SYNCS.PHASECHK.TRANS64 P0, [R3+URZ+0x10], R5 ;  /* 0x00001005030085a7 */ /* 0x000ea400080010ff */
[----:B--2---:R-:W-:Y:S05]  /*a310*/  @!P0 BRA `(.L_x_75) ;  /* 0xfffffffc00f08947 */ /* 0x004fea000383ffff */
[----:B------:R-:W-:Y:S05]  /*a320*/  BRA `(.L_x_76) ;  /* 0xffffff7c006c7947 */ /* 0x000fea000383ffff */
.L_x_22:
[----:B------:R-:W-:Y:S02]  /*a330*/  MOV R6, UR9 ;  /* 0x0000000900067c02 */ /* 0x000fe40008000f00 */
[----:B------:R-:W-:Y:S02]  /*a340*/  MOV R7, UR9 ;  /* 0x0000000900077c02 */ /* 0x000fe40008000f00 */
[----:B------:R-:W-:-:S07]  /*a350*/  MOV R5, UR21 ;  /* 0x0000001500057c02 */ /* 0x000fce0008000f00 */
.L_x_77:
[----:B-1----:R1:W2:Y:S02]  /*a360*/  SYNCS.PHASECHK.TRANS64.TRYWAIT P0, [R5+URZ+0x68], R7 ;  /* 0x00006807050075a7 */ /* 0x0022a400080011ff */
[----:B--2---:R-:W-:Y:S05]  /*a370*/  @!P0 NANOSLEEP.SYNCS 0x989680 ;  /* 0x009896800000895d */ /* 0x004fea0003900000 */
[----:B------:R-:W2:Y:S02]  /*a380*/  @!P0 SYNCS.PHASECHK.TRANS64 P0, [R5+URZ+0x68], R7 ;  /* 0x00006807050085a7 */ /* 0x000ea400080010ff */
[----:B--2---:R-:W-:Y:S05]  /*a390*/  @!P0 BRA `(.L_x_77) ;  /* 0xfffffffc00f08947 */ /* 0x004fea000383ffff */
[----:B------:R-:W-:Y:S05]  /*a3a0*/  BRA `(.L_x_78) ;  /* 0xffffff7c00787947 */ /* 0x000fea000383ffff */
.L_x_23:
[----:B------:R-:W-:Y:S02]  /*a3b0*/  MOV R4, UR9 ;  /* 0x0000000900047c02 */ /* 0x000fe40008000f00 */
[----:B-1----:R-:W-:Y:S02]  /*a3c0*/  MOV R5, UR9 ;  /* 0x0000000900057c02 */ /* 0x002fe40008000f00 */
[----:B------:R-:W-:-:S07]  /*a3d0*/  MOV R3, UR21 ;  /* 0x0000001500037c02 */ /* 0x000fce0008000f00 */
.L_x_79:
[----:B-1----:R1:W2:Y:S02]  /*a3e0*/  SYNCS.PHASECHK.TRANS64.TRYWAIT P0, [R3+URZ+0x70], R5 ;  /* 0x00007005030075a7 */ /* 0x0022a400080011ff */
[----:B--2---:R-:W-:Y:S05]  /*a3f0*/  @!P0 NANOSLEEP.SYNCS 0x989680 ;  /* 0x009896800000895d */ /* 0x004fea0003900000 */
[----:B------:R-:W2:Y:S02]  /*a400*/  @!P0 SYNCS.PHASECHK.TRANS64 P0, [R3+URZ+0x70], R5 ;  /* 0x00007005030085a7 */ /* 0x000ea400080010ff */
[----:B--2---:R-:W-:Y:S05]  /*a410*/  @!P0 BRA `(.L_x_79) ;  /* 0xfffffffc00f08947 */ /* 0x004fea000383ffff */
[----:B------:R-:W-:Y:S05]  /*a420*/  BRA `(.L_x_80) ;  /* 0xffffff7c00e47947 */ /* 0x000fea000383ffff */
.L_x_30:
[----:B------:R-:W-:Y:S02]  /*a430*/  MOV R4, UR5 ;  /* 0x0000000500047c02 */ /* 0x000fe40008000f00 */
[----:B------:R-:W-:Y:S02]  /*a440*/  MOV R5, UR5 ;  /* 0x0000000500057c02 */ /* 0x000fe40008000f00 */
[----:B------:R-:W-:-:S07]  /*a450*/  MOV R3, UR4 ;  /* 0x0000000400037c02 */ /* 0x000fce0008000f00 */
.L_x_81:
[----:B--2---:R2:W3:Y:S02]  /*a460*/  SYNCS.PHASECHK.TRANS64.TRYWAIT P0, [R3+URZ+0x38], R5 ;  /* 0x00003805030075a7 */ /* 0x0044e400080011ff */
[----:B---3--:R-:W-:Y:S05]  /*a470*/  @!P0 NANOSLEEP.SYNCS 0x989680 ;  /* 0x009896800000895d */ /* 0x008fea0003900000 */
[----:B------:R-:W3:Y:S02]  /*a480*/  @!P0 SYNCS.PHASECHK.TRANS64 P0, [R3+URZ+0x38], R5 ;  /* 0x00003805030085a7 */ /* 0x000ee400080010ff */
[----:B---3--:R-:W-:Y:S05]  /*a490*/  @!P0 BRA `(.L_x_81) ;  /* 0xfffffffc00f08947 */ /* 0x008fea000383ffff */
[----:B------:R-:W-:Y:S05]  /*a4a0*/  BRA `(.L_x_82) ;  /* 0xffffff8800147947 */ /* 0x000fea000383ffff */
.L_x_31:
[----:B------:R-:W-:Y:S02]  /*a4b0*/  MOV R4, UR5 ;  /* 0x0000000500047c02 */ /* 0x000fe40008000f00 */
[----:B------:R-:W-:Y:S02]  /*a4c0*/  MOV R5, UR5 ;  /* 0x0000000500057c02 */ /* 0x000fe40008000f00 */
[----:B------:R-:W-:-:S07]  /*a4d0*/  MOV R3, UR9 ;  /* 0x0000000900037c02 */ /* 0x000fce0008000f00 */
.L_x_83:
[----:B-1----:R1:W2:Y:S02]  /*a4e0*/  SYNCS.PHASECHK.TRANS64.TRYWAIT P0, [R3+URZ+0x8], R5 ;  /* 0x00000805030075a7 */ /* 0x0022a400080011ff */
[----:B--2---:R-:W-:Y:S05]  /*a4f0*/  @!P0 NANOSLEEP.SYNCS 0x989680 ;  /* 0x009896800000895d */ /* 0x004fea0003900000 */
[----:B------:R-:W2:Y:S02]  /*a500*/  @!P0 SYNCS.PHASECHK.TRANS64 P0, [R3+URZ+0x8], R5 ;  /* 0x00000805030085a7 */ /* 0x000ea400080010ff */
[----:B--2---:R-:W-:Y:S05]  /*a510*/  @!P0 BRA `(.L_x_83) ;  /* 0xfffffffc00f08947 */ /* 0x004fea000383ffff */
[----:B------:R-:W-:Y:S05]  /*a520*/  BRA `(.L_x_84) ;  /* 0xffffff8800687947 */ /* 0x000fea000383ffff */
.L_x_32:
[----:B------:R-:W-:Y:S02]  /*a530*/  MOV R4, UR23 ;  /* 0x0000001700047c02 */ /* 0x000fe40008000f00 */
[----:B------:R-:W-:Y:S02]  /*a540*/  MOV R5, UR23 ;  /* 0x0000001700057c02 */ /* 0x000fe40008000f00 */
[----:B------:R-:W-:-:S07]  /*a550*/  MOV R3, UR14 ;  /* 0x0000000e00037c02 */ /* 0x000fce0008000f00 */
.L_x_85:
[----:B-1----:R1:W2:Y:S02]  /*a560*/  SYNCS.PHASECHK.TRANS64.TRYWAIT P0, [R3+URZ+0x38], R5 ;  /* 0x00003805030075a7 */ /* 0x0022a400080011ff */
[----:B--2---:R-:W-:Y:S05]  /*a570*/  @!P0 NANOSLEEP.SYNCS 0x989680 ;  /* 0x009896800000895d */ /* 0x004fea0003900000 */
[----:B------:R-:W2:Y:S02]  /*a580*/  @!P0 SYNCS.PHASECHK.TRANS64 P0, [R3+URZ+0x38], R5 ;  /* 0x00003805030085a7 */ /* 0x000ea400080010ff */
[----:B--2---:R-:W-:Y:S05]  /*a590*/  @!P0 BRA `(.L_x_85) ;  /* 0xfffffffc00f08947 */ /* 0x004fea000383ffff */
[----:B------:R-:W-:Y:S05]  /*a5a0*/  BRA `(.L_x_86) ;  /* 0xffffff8800b47947 */ /* 0x000fea000383ffff */
.L_x_34:
[----:B------:R-:W-:Y:S02]  /*a5b0*/  MOV R6, UR5 ;  /* 0x0000000500067c02 */ /* 0x000fe40008000f00 */
[----:B------:R-:W-:Y:S02]  /*a5c0*/  MOV R7, UR5 ;  /* 0x0000000500077c02 */ /* 0x000fe40008000f00 */
[----:B------:R-:W-:-:S07]  /*a5d0*/  MOV R3, UR4 ;  /* 0x0000000400037c02 */ /* 0x000fce0008000f00 */
.L_x_87:
[----:B-1----:R1:W2:Y:S02]  /*a5e0*/  SYNCS.PHASECHK.TRANS64.TRYWAIT P0, [R3+URZ+0x38], R7 ;  /* 0x00003807030075a7 */ /* 0x0022a400080011ff */
[----:B--2---:R-:W-:Y:S05]  /*a5f0*/  @!P0 NANOSLEEP.SYNCS 0x989680 ;  /* 0x009896800000895d */ /* 0x004fea0003900000 */
[----:B------:R-:W2:Y:S02]  /*a600*/  @!P0 SYNCS.PHASECHK.TRANS64 P0, [R3+URZ+0x38], R7 ;  /* 0x00003807030085a7 */ /* 0x000ea400080010ff */
[----:B--2---:R-:W-:Y:S05]  /*a610*/  @!P0 BRA `(.L_x_87) ;  /* 0xfffffffc00f08947 */ /* 0x004fea000383ffff */
[----:B------:R-:W-:Y:S05]  /*a620*/  BRA `(.L_x_88) ;  /* 0xffffff8c00647947 */ /* 0x000fea000383ffff */
.L_x_35:
[----:B------:R-:W-:Y:S02]  /*a630*/  MOV R6, UR6 ;  /* 0x0000000600067c02 */ /* 0x000fe40008000f00 */
[----:B------:R-:W-:Y:S02]  /*a640*/  MOV R7, UR6 ;  /* 0x0000000600077c02 */ /* 0x000fe40008000f00 */
[----:B------:R-:W-:-:S07]  /*a650*/  MOV R3, UR4 ;  /* 0x0000000400037c02 */ /* 0x000fce0008000f00 */
.L_x_89:
[----:B-1----:R1:W2:Y:S02]  /*a660*/  SYNCS.PHASECHK.TRANS64.TRYWAIT P0, [R3+URZ+0x38], R7 ;  /* 0x00003807030075a7 */ /* 0x0022a400080011ff */
[----:B--2---:R-:W-:Y:S05]  /*a670*/  @!P0 NANOSLEEP.SYNCS 0x989680 ;  /* 0x009896800000895d */ /* 0x004fea0003900000 */
[----:B------:R-:W2:Y:S02]  /*a680*/  @!P0 SYNCS.PHASECHK.TRANS64 P0, [R3+URZ+0x38], R7 ;  /* 0x00003807030085a7 */ /* 0x000ea400080010ff */
[----:B--2---:R-:W-:Y:S05]  /*a690*/  @!P0 BRA `(.L_x_89) ;  /* 0xfffffffc00f08947 */ /* 0x004fea000383ffff */
[----:B------:R-:W-:Y:S05]  /*a6a0*/  BRA `(.L_x_90) ;  /* 0xffffff8c00ac7947 */ /* 0x000fea000383ffff */
.L_x_38:
[----:B------:R-:W-:Y:S01]  /*a6b0*/  MOV R3, UR5 ;  /* 0x0000000500037c02 */ /* 0x000fe20008000f00 */
[----:B------:R-:W-:Y:S01]  /*a6c0*/  UMOV UR8, UR4 ;  /* 0x0000000400087c82 */ /* 0x000fe20008000000 */
[----:B------:R-:W-:-:S05]  /*a6d0*/  UMOV UR9, UR4 ;  /* 0x0000000400097c82 */ /* 0x000fca0008000000 */
.L_x_91:
[----:B------:R-:W-:Y:S02]  /*a6e0*/  MOV R4, UR8 ;  /* 0x0000000800047c02 */ /* 0x000fe40008000f00 */
[----:B-1----:R-:W-:-:S04]  /*a6f0*/  MOV R5, UR9 ;  /* 0x0000000900057c02 */ /* 0x002fc80008000f00 */
[----:B------:R1:W2:Y:S03]  /*a700*/  SYNCS.PHASECHK.TRANS64.TRYWAIT P0, [R3+URZ+0x38], R5 ;  /* 0x00003805030075a7 */ /* 0x0002a600080011ff */
[----:B--2---:R-:W-:Y:S05]  /*a710*/  @!P0 NANOSLEEP.SYNCS 0x989680 ;  /* 0x009896800000895d */ /* 0x004fea0003900000 */
[----:B------:R-:W2:Y:S02]  /*a720*/  @!P0 SYNCS.PHASECHK.TRANS64 P0, [R3+URZ+0x38], R5 ;  /* 0x00003805030085a7 */ /* 0x000ea400080010ff */
[----:B--2---:R-:W-:Y:S05]  /*a730*/  @!P0 BRA `(.L_x_91) ;  /* 0xfffffffc00e88947 */ /* 0x004fea000383ffff */
[----:B------:R-:W-:Y:S05]  /*a740*/  BRA `(.L_x_92) ;  /* 0xffffff9000b07947 */ /* 0x000fea000383ffff */
.L_x_39:
[----:B------:R-:W-:Y:S02]  /*a750*/  MOV R4, UR4 ;  /* 0x0000000400047c02 */ /* 0x000fe40008000f00 */
[----:B------:R-:W-:Y:S02]  /*a760*/  MOV R5, UR4 ;  /* 0x0000000400057c02 */ /* 0x000fe40008000f00 */
[----:B------:R-:W-:-:S07]  /*a770*/  MOV R3, UR6 ;  /* 0x0000000600037c02 */ /* 0x000fce0008000f00 */
.L_x_93:
[----:B-1----:R1:W2:Y:S02]  /*a780*/  SYNCS.PHASECHK.TRANS64.TRYWAIT P0, [R3+URZ+0x8], R5 ;  /* 0x00000805030075a7 */ /* 0x0022a400080011ff */
[----:B--2---:R-:W-:Y:S05]  /*a790*/  @!P0 NANOSLEEP.SYNCS 0x989680 ;  /* 0x009896800000895d */ /* 0x004fea0003900000 */
[----:B------:R-:W2:Y:S02]  /*a7a0*/  @!P0 SYNCS.PHASECHK.TRANS64 P0, [R3+URZ+0x8], R5 ;  /* 0x00000805030085a7 */ /* 0x000ea400080010ff */
[----:B--2---:R-:W-:Y:S05]  /*a7b0*/  @!P0 BRA `(.L_x_93) ;  /* 0xfffffffc00f08947 */ /* 0x004fea000383ffff */
[----:B------:R-:W-:Y:S05]  /*a7c0*/  BRA `(.L_x_94) ;  /* 0xffffff9000ac7947 */ /* 0x000fea000383ffff */
.L_x_42:
[----:B------:R-:W-:Y:S02]  /*a7d0*/  MOV R6, UR5 ;  /* 0x0000000500067c02 */ /* 0x000fe40008000f00 */
[----:B------:R-:W-:Y:S02]  /*a7e0*/  MOV R7, UR5 ;  /* 0x0000000500077c02 */ /* 0x000fe40008000f00 */
[----:B------:R-:W-:-:S07]  /*a7f0*/  MOV R3, UR6 ;  /* 0x0000000600037c02 */ /* 0x000fce0008000f00 */
.L_x_95:
[----:B-1----:R1:W2:Y:S02]  /*a800*/  SYNCS.PHASECHK.TRANS64.TRYWAIT P0, [R3+URZ+0x98], R7 ;  /* 0x00009807030075a7 */ /* 0x0022a400080011ff */
[----:B--2---:R-:W-:Y:S05]  /*a810*/  @!P0 NANOSLEEP.SYNCS 0x989680 ;  /* 0x009896800000895d */ /* 0x004fea0003900000 */
[----:B------:R-:W2:Y:S02]  /*a820*/  @!P0 SYNCS.PHASECHK.TRANS64 P0, [R3+URZ+0x98], R7 ;  /* 0x00009807030085a7 */ /* 0x000ea400080010ff */
[----:B--2---:R-:W-:Y:S05]  /*a830*/  @!P0 BRA `(.L_x_95) ;  /* 0xfffffffc00f08947 */ /* 0x004fea000383ffff */
[----:B------:R-:W-:Y:S05]  /*a840*/  BRA `(.L_x_96) ;  /* 0xffffff9400747947 */ /* 0x000fea000383ffff */
.L_x_43:
[----:B------:R-:W-:Y:S02]  /*a850*/  MOV R6, UR4 ;  /* 0x0000000400067c02 */ /* 0x000fe40008000f00 */
[----:B------:R-:W-:Y:S02]  /*a860*/  MOV R7, UR4 ;  /* 0x0000000400077c02 */ /* 0x000fe40008000f00 */
[----:B------:R-:W-:-:S07]  /*a870*/  MOV R4, UR6 ;  /* 0x0000000600047c02 */ /* 0x000fce0008000f00 */
.L_x_97:
[----:B-1----:R1:W2:Y:S02]  /*a880*/  SYNCS.PHASECHK.TRANS64.TRYWAIT P0, [R4+URZ+0x60], R7 ;  /* 0x00006007040075a7 */ /* 0x0022a400080011ff */
[----:B--2---:R-:W-:Y:S05]  /*a890*/  @!P0 NANOSLEEP.SYNCS 0x989680 ;  /* 0x009896800000895d */ /* 0x004fea0003900000 */
[----:B------:R-:W2:Y:S02]  /*a8a0*/  @!P0 SYNCS.PHASECHK.TRANS64 P0, [R4+URZ+0x60], R7 ;  /* 0x00006007040085a7 */ /* 0x000ea400080010ff */
[----:B--2---:R-:W-:Y:S05]  /*a8b0*/  @!P0 BRA `(.L_x_97) ;  /* 0xfffffffc00f08947 */ /* 0x004fea000383ffff */
[----:B------:R-:W-:Y:S05]  /*a8c0*/  BRA `(.L_x_98) ;  /* 0xffffff94006c7947 */ /* 0x000fea000383ffff */
.L_x_44:
[----:B------:R-:W-:Y:S02]  /*a8d0*/  MOV R6, UR4 ;  /* 0x0000000400067c02 */ /* 0x000fe40008000f00 */
[----:B------:R-:W-:Y:S02]  /*a8e0*/  MOV R7, UR4 ;  /* 0x0000000400077c02 */ /* 0x000fe40008000f00 */
[----:B------:R-:W-:-:S07]  /*a8f0*/  MOV R4, UR6 ;  /* 0x0000000600047c02 */ /* 0x000fce0008000f00 */
.L_x_99:
[----:B-1----:R1:W2:Y:S02]  /*a900*/  SYNCS.PHASECHK.TRANS64.TRYWAIT P0, [R4+URZ+0x98], R7 ;  /* 0x00009807040075a7 */ /* 0x0022a400080011ff */
[----:B--2---:R-:W-:Y:S05]  /*a910*/  @!P0 NANOSLEEP.SYNCS 0x989680 ;  /* 0x009896800000895d */ /* 0x004fea0003900000 */
[----:B------:R-:W2:Y:S02]  /*a920*/  @!P0 SYNCS.PHASECHK.TRANS64 P0, [R4+URZ+0x98], R7 ;  /* 0x00009807040085a7 */ /* 0x000ea400080010ff */
[----:B--2---:R-:W-:Y:S05]  /*a930*/  @!P0 BRA `(.L_x_99) ;  /* 0xfffffffc00f08947 */ /* 0x004fea000383ffff */
[----:B------:R-:W-:Y:S05]  /*a940*/  BRA `(.L_x_100) ;  /* 0xffffffb800907947 */ /* 0x000fea000383ffff */
.L_x_46:
[----:B------:R-:W-:Y:S02]  /*a950*/  MOV R6, UR4 ;  /* 0x0000000400067c02 */ /* 0x000fe40008000f00 */
[----:B------:R-:W-:Y:S02]  /*a960*/  MOV R7, UR4 ;  /* 0x0000000400077c02 */ /* 0x000fe40008000f00 */
[----:B------:R-:W-:-:S07]  /*a970*/  MOV R4, UR6 ;  /* 0x0000000600047c02 */ /* 0x000fce0008000f00 */
.L_x_101:
[----:B-1----:R1:W3:Y:S02]  /*a980*/  SYNCS.PHASECHK.TRANS64.TRYWAIT P0, [R4+URZ+0x60], R7 ;  /* 0x00006007040075a7 */ /* 0x0022e400080011ff */
[----:B---3--:R-:W-:Y:S05]  /*a990*/  @!P0 NANOSLEEP.SYNCS 0x989680 ;  /* 0x009896800000895d */ /* 0x008fea0003900000 */
[----:B------:R-:W3:Y:S02]  /*a9a0*/  @!P0 SYNCS.PHASECHK.TRANS64 P0, [R4+URZ+0x60], R7 ;  /* 0x00006007040085a7 */ /* 0x000ee400080010ff */
[----:B---3--:R-:W-:Y:S05]  /*a9b0*/  @!P0 BRA `(.L_x_101) ;  /* 0xfffffffc00f08947 */ /* 0x008fea000383ffff */
[----:B------:R-:W-:Y:S05]  /*a9c0*/  BRA `(.L_x_102) ;  /* 0xffffffb800947947 */ /* 0x000fea000383ffff */
.L_x_47:
[----:B------:R-:W-:Y:S02]  /*a9d0*/  MOV R6, UR4 ;  /* 0x0000000400067c02 */ /* 0x000fe40008000f00 */
[----:B------:R-:W-:Y:S02]  /*a9e0*/  MOV R7, UR4 ;  /* 0x0000000400077c02 */ /* 0x000fe40008000f00 */
[----:B------:R-:W-:-:S07]  /*a9f0*/  MOV R4, UR6 ;  /* 0x0000000600047c02 */ /* 0x000fce0008000f00 */
.L_x_103:
[----:B-1----:R1:W2:Y:S02]  /*aa00*/  SYNCS.PHASECHK.TRANS64.TRYWAIT P0, [R4+URZ+0x98], R7 ;  /* 0x00009807040075a7 */ /* 0x0022a400080011ff */
[----:B--2---:R-:W-:Y:S05]  /*aa10*/  @!P0 NANOSLEEP.SYNCS 0x989680 ;  /* 0x009896800000895d */ /* 0x004fea0003900000 */
[----:B------:R-:W2:Y:S02]  /*aa20*/  @!P0 SYNCS.PHASECHK.TRANS64 P0, [R4+URZ+0x98], R7 ;  /* 0x00009807040085a7 */ /* 0x000ea400080010ff */
[----:B--2---:R-:W-:Y:S05]  /*aa30*/  @!P0 BRA `(.L_x_103) ;  /* 0xfffffffc00f08947 */ /* 0x004fea000383ffff */
[----:B------:R-:W-:Y:S05]  /*aa40*/  BRA `(.L_x_104) ;  /* 0xffffffd400247947 */ /* 0x000fea000383ffff */
.L_x_50:
[----:B------:R-:W-:Y:S02]  /*aa50*/  MOV R6, UR4 ;  /* 0x0000000400067c02 */ /* 0x000fe40008000f00 */
[----:B------:R-:W-:-:S07]  /*aa60*/  MOV R7, UR4 ;  /* 0x0000000400077c02 */ /* 0x000fce0008000f00 */
.L_x_105:
[----:B-1----:R1:W2:Y:S02]  /*aa70*/  SYNCS.PHASECHK.TRANS64.TRYWAIT P0, [R4+URZ+0x98], R7 ;  /* 0x00009807040075a7 */ /* 0x0022a400080011ff */
[----:B--2---:R-:W-:Y:S05]  /*aa80*/  @!P0 NANOSLEEP.SYNCS 0x989680 ;  /* 0x009896800000895d */ /* 0x004fea0003900000 */
[----:B------:R-:W2:Y:S02]  /*aa90*/  @!P0 SYNCS.PHASECHK.TRANS64 P0, [R4+URZ+0x98], R7 ;  /* 0x00009807040085a7 */ /* 0x000ea400080010ff */
[----:B--2---:R-:W-:Y:S05]  /*aaa0*/  @!P0 BRA `(.L_x_105) ;  /* 0xfffffffc00f08947 */ /* 0x004fea000383ffff */
[----:B------:R-:W-:Y:S05]  /*aab0*/  BRA `(.L_x_106) ;  /* 0xffffffd800747947 */ /* 0x000fea000383ffff */
.L_x_55:
[----:B------:R-:W-:Y:S02]  /*aac0*/  MOV R4, UR4 ;  /* 0x0000000400047c02 */ /* 0x000fe40008000f00 */
[----:B------:R-:W-:-:S07]  /*aad0*/  MOV R5, UR4 ;  /* 0x0000000400057c02 */ /* 0x000fce0008000f00 */
.L_x_107:
[----:B-1----:R1:W2:Y:S02]  /*aae0*/  SYNCS.PHASECHK.TRANS64.TRYWAIT P0, [UR7+0x80], R5 ;  /* 0x00008005ff0075a7 */ /* 0x0022a40008001107 */
[----:B--2---:R-:W-:Y:S05]  /*aaf0*/  @!P0 NANOSLEEP.SYNCS 0x989680 ;  /* 0x009896800000895d */ /* 0x004fea0003900000 */
[----:B------:R-:W2:Y:S02]  /*ab00*/  @!P0 SYNCS.PHASECHK.TRANS64 P0, [UR7+0x80], R5 ;  /* 0x00008005ff0085a7 */ /* 0x000ea40008001007 */
[----:B--2---:R-:W-:Y:S05]  /*ab10*/  @!P0 BRA `(.L_x_107) ;  /* 0xfffffffc00f08947 */ /* 0x004fea000383ffff */
[----:B------:R-:W-:Y:S05]  /*ab20*/  BRA `(.L_x_108) ;  /* 0xffffffe400747947 */ /* 0x000fea000383ffff */
.L_x_56:
[----:B------:R-:W-:Y:S02]  /*ab30*/  MOV R4, UR4 ;  /* 0x0000000400047c02 */ /* 0x000fe40008000f00 */
[----:B-1----:R-:W-:-:S07]  /*ab40*/  MOV R5, UR4 ;  /* 0x0000000400057c02 */ /* 0x002fce0008000f00 */
.L_x_109:
[----:B-1----:R1:W2:Y:S02]  /*ab50*/  SYNCS.PHASECHK.TRANS64.TRYWAIT P0, [UR7+0xa8], R5 ;  /* 0x0000a805ff0075a7 */ /* 0x0022a40008001107 */
[----:B--2---:R-:W-:Y:S05]  /*ab60*/  @!P0 NANOSLEEP.SYNCS 0x989680 ;  /* 0x009896800000895d */ /* 0x004fea0003900000 */
[----:B------:R-:W2:Y:S02]  /*ab70*/  @!P0 SYNCS.PHASECHK.TRANS64 P0, [UR7+0xa8], R5 ;  /* 0x0000a805ff0085a7 */ /* 0x000ea40008001007 */
[----:B--2---:R-:W-:Y:S05]  /*ab80*/  @!P0 BRA `(.L_x_109) ;  /* 0xfffffffc00f08947 */ /* 0x004fea000383ffff */
[----:B------:R-:W-:Y:S05]  /*ab90*/  BRA `(.L_x_110) ;  /* 0xffffffe400687947 */ /* 0x000fea000383ffff */
.L_x_60:
[----:B------:R-:W-:Y:S02]  /*aba0*/  MOV R2, UR4 ;  /* 0x0000000400027c02 */ /* 0x000fe40008000f00 */
[----:B------:R-:W-:-:S07]  /*abb0*/  MOV R3, UR4 ;  /* 0x0000000400037c02 */ /* 0x000fce0008000f00 */
.L_x_111:
[----:B-1----:R1:W2:Y:S02]  /*abc0*/  SYNCS.PHASECHK.TRANS64.TRYWAIT P0, [UR7+0xa8], R3 ;  /* 0x0000a803ff0075a7 */ /* 0x0022a40008001107 */
[----:B--2---:R-:W-:Y:S05]  /*abd0*/  @!P0 NANOSLEEP.SYNCS 0x989680 ;  /* 0x009896800000895d */ /* 0x004fea0003900000 */
[----:B------:R-:W2:Y:S02]  /*abe0*/  @!P0 SYNCS.PHASECHK.TRANS64 P0, [UR7+0xa8], R3 ;  /* 0x0000a803ff0085a7 */ /* 0x000ea40008001007 */
[----:B--2---:R-:W-:Y:S05]  /*abf0*/  @!P0 BRA `(.L_x_111) ;  /* 0xfffffffc00f08947 */ /* 0x004fea000383ffff */
[----:B------:R-:W-:Y:S05]  /*ac00*/  BRA `(.L_x_112) ;  /* 0xfffffff000c47947 */ /* 0x000fea000383ffff */
        .weak           $__internal_0_$__cuda_sm10x_tcgen05_guardrail_trap_col_being_dealloced_not_returned_by_alloc
        .type           $__internal_0_$__cuda_sm10x_tcgen05_guardrail_trap_col_being_dealloced_not_returned_by_alloc,@function
        .size           $__internal_0_$__cuda_sm10x_tcgen05_guardrail_trap_col_being_dealloced_not_returned_by_alloc,($__internal_1_$__cuda_sm10x_tcgen05_guardrail_trap_phase_invalid_during_alloc - $__internal_0_$__cuda_sm10x_tcgen05_guardrail_trap_col_being_dealloced_not_returned_by_alloc)
$__internal_0_$__cuda_sm10x_tcgen05_guardrail_trap_col_being_dealloced_not_returned_by_alloc:
[----:B------:R-:W-:Y:S05]  /*ac10*/  BPT.TRAP 0x1 ;  /* 0x000000040000795c */ /* 0x000fea0000300000 */
[----:B------:R-:W-:-:S04]  /*ac20*/  HFMA2 R5, -RZ, RZ, 0, 0 ;  /* 0x00000000ff057431 */ /* 0x000fc800000001ff */
[----:B------:R-:W-:Y:S05]  /*ac30*/  RET.REL.NODEC R4 `(kernel_cutlass_kernel_flash_attncuteflash_fwd_sm100FlashAttentionForwardSm100_object_at__tensor0000o12811101213_tensor0000o12811101213_tensor0000o12810111213_tensor0000o12811101213_tensor_0) ;  /* 0xffffff5004f07950 */ /* 0x000fea0003c3ffff */
        .weak           $__internal_1_$__cuda_sm10x_tcgen05_guardrail_trap_phase_invalid_during_alloc
        .type           $__internal_1_$__cuda_sm10x_tcgen05_guardrail_trap_phase_invalid_during_alloc,@function
        .size           $__internal_1_$__cuda_sm10x_tcgen05_guardrail_trap_phase_invalid_during_alloc,($__internal_2_$__cuda_sm10x_tcgen05_guardrail_trap_unallocated_columns_being_dealloced - $__internal_1_$__cuda_sm10x_tcgen05_guardrail_trap_phase_invalid_during_alloc)
$__internal_1_$__cuda_sm10x_tcgen05_guardrail_trap_phase_invalid_during_alloc:
[----:B------:R-:W-:Y:S05]  /*ac40*/  BPT.TRAP 0x1 ;  /* 0x000000040000795c */ /* 0x000fea0000300000 */
[----:B------:R-:W-:-:S04]  /*ac50*/  MOV R5, 0x0 ;  /* 0x0000000000057802 */ /* 0x000fc80000000f00 */
[----:B------:R-:W-:Y:S05]  /*ac60*/  RET.REL.NODEC R4 `(kernel_cutlass_kernel_flash_attncuteflash_fwd_sm100FlashAttentionForwardSm100_object_at__tensor0000o12811101213_tensor0000o12811101213_tensor0000o12810111213_tensor0000o12811101213_tensor_0) ;  /* 0xffffff5004e47950 */ /* 0x000fea0003c3ffff */
        .weak           $__internal_2_$__cuda_sm10x_tcgen05_guardrail_trap_unallocated_columns_being_dealloced
        .type           $__internal_2_$__cuda_sm10x_tcgen05_guardrail_trap_unallocated_columns_being_dealloced,@function
        .size           $__internal_2_$__cuda_sm10x_tcgen05_guardrail_trap_unallocated_columns_being_dealloced,(.L_x_128 - $__internal_2_$__cuda_sm10x_tcgen05_guardrail_trap_unallocated_columns_being_dealloced)
$__internal_2_$__cuda_sm10x_tcgen05_guardrail_trap_unallocated_columns_being_dealloced:
[----:B------:R-:W-:Y:S05]  /*ac70*/  BPT.TRAP 0x1 ;  /* 0x000000040000795c */ /* 0x000fea0000300000 */
[----:B------:R-:W-:-:S04]  /*ac80*/  HFMA2 R5, -RZ, RZ, 0, 0 ;  /* 0x00000000ff057431 */ /* 0x000fc800000001ff */
[----:B------:R-:W-:Y:S05]  /*ac90*/  RET.REL.NODEC R4 `(kernel_cutlass_kernel_flash_attncuteflash_fwd_sm100FlashAttentionForwardSm100_object_at__tensor0000o12811101213_tensor0000o12811101213_tensor0000o12810111213_tensor0000o12811101213_tensor_0) ;  /* 0xffffff5004d87950 */ /* 0x000fea0003c3ffff */
.L_x_113:
[----:B------:R-:W-:-:S00]  /*aca0*/  BRA `(.L_x_113) ;  /* 0xfffffffc00fc7947 */ /* 0x000fc0000383ffff */
[----:B------:R-:W-:-:S00]  /*acb0*/  NOP ;  /* 0x0000000000007918 */ /* 0x000fc00000000000 */
        /* <DEDUP_REMOVED lines=12> */
.L_x_128:


//--------------------- .nv.shared.kernel_cutlass_kernel_flash_attncuteflash_fwd_sm100FlashAttentionForwardSm100_object_at__tensor0000o12811101213_tensor0000o12811101213_tensor0000o12810111213_tensor0000o12811101213_tensor_0 --------------------------
	.section	.nv.shared.kernel_cutlass_kernel_flash_attncuteflash_fwd_sm100FlashAttentionForwardSm100_object_at__tensor0000o12811101213_tensor0000o12811101213_tensor0000o12810111213_tensor0000o12811101213_tensor_0,"aw",@nobits
	.sectionflags	@""
	.align	1024
	.zero		1024


//--------------------- .nv.shared.reserved.0     --------------------------
	.section	.nv.shared.reserved.0,"aw",@nobits
	.align	8
	.weak		__nv_reservedSMEM_offset_0_alias
	.size		__nv_reservedSMEM_offset_0_alias, 0, 64
	.other		__nv_reservedSMEM_offset_0_alias,@"STO_CUDA_RESERVED_SHARED STV_DEFAULT"
__nv_reservedSMEM_offset_0_alias:
	.zero		0
.nv.shared.reserved.0:
	.zero		64
	.weak		__nv_reservedSMEM_allocation_phase
	.type		__nv_reservedSMEM_allocation_phase,@object
	.size		__nv_reservedSMEM_allocation_phase,(.L_0 - __nv_reservedSMEM_allocation_phase)
__nv_reservedSMEM_allocation_phase:
	.zero		1
.L_0:
	.zero		7
	.weak		__nv_reservedSMEM_devtool_atexit_pc
	.type		__nv_reservedSMEM_devtool_atexit_pc,@object
	.size		__nv_reservedSMEM_devtool_atexit_pc,(__nv_reservedSMEM_allocation_mask - __nv_reservedSMEM_devtool_atexit_pc)
__nv_reservedSMEM_devtool_atexit_pc:
	.zero		8
	.weak		__nv_reservedSMEM_allocation_mask
	.type		__nv_reservedSMEM_allocation_mask,@object
	.size		__nv_reservedSMEM_allocation_mask,(.L_2 - __nv_reservedSMEM_allocation_mask)
__nv_reservedSMEM_allocation_mask:
	.zero		4
.L_2:


//--------------------- .nv.constant0.kernel_cutlass_kernel_flash_attncuteflash_fwd_sm100FlashAttentionForwardSm100_object_at__tensor0000o12811101213_tensor0000o12811101213_tensor0000o12810111213_tensor0000o12811101213_tensor_0 --------------------------
	.section	.nv.constant0.kernel_cutlass_kernel_flash_attncuteflash_fwd_sm100FlashAttentionForwardSm100_object_at__tensor0000o12811101213_tensor0000o12811101213_tensor0000o12810111213_tensor0000o12811101213_tensor_0,"a",@progbits
	.sectionflags	@""
	.align	4
.nv.constant0.kernel_cutlass_kernel_flash_attncuteflash_fwd_sm100FlashAttentionForwardSm100_object_at__tensor0000o12811101213_tensor0000o12811101213_tensor0000o12810111213_tensor0000o12811101213_tensor_0:
	.zero		1580


//--------------------- SYMBOLS --------------------------

	.type		.nv.reservedSmem.offset0,@object
	.size		.nv.reservedSmem.offset0,0x4
	.type		.nv.reservedSmem.cap,@object
	.size		.nv.reservedSmem.cap,0x4
